//
// Generated by NVIDIA NVVM Compiler
//
// Compiler Build ID: CL-36424714
// Cuda compilation tools, release 13.0, V13.0.88
// Based on NVVM 20.0.0
//

.version 9.0
.target sm_100
.address_size 64

	// .globl	_Z8matMultPPiS_S_iii
// _ZZ13matMultPTiledPiS_S_iiiE3Mds has been demoted
// _ZZ13matMultPTiledPiS_S_iiiE3Nds has been demoted

.visible .entry _Z8matMultPPiS_S_iii(
	.param .u64 .ptr .align 1 _Z8matMultPPiS_S_iii_param_0,
	.param .u64 .ptr .align 1 _Z8matMultPPiS_S_iii_param_1,
	.param .u64 .ptr .align 1 _Z8matMultPPiS_S_iii_param_2,
	.param .u32 _Z8matMultPPiS_S_iii_param_3,
	.param .u32 _Z8matMultPPiS_S_iii_param_4,
	.param .u32 _Z8matMultPPiS_S_iii_param_5
)
{
	.reg .pred 	%p<13>;
	.reg .b32 	%r<107>;
	.reg .b64 	%rd<53>;

	ld.param.u64 	%rd7, [_Z8matMultPPiS_S_iii_param_0];
	ld.param.u64 	%rd8, [_Z8matMultPPiS_S_iii_param_1];
	ld.param.u64 	%rd6, [_Z8matMultPPiS_S_iii_param_2];
	ld.param.u32 	%r30, [_Z8matMultPPiS_S_iii_param_3];
	ld.param.u32 	%r32, [_Z8matMultPPiS_S_iii_param_4];
	ld.param.u32 	%r31, [_Z8matMultPPiS_S_iii_param_5];
	cvta.to.global.u64 	%rd1, %rd8;
	cvta.to.global.u64 	%rd2, %rd7;
	mov.u32 	%r33, %tid.y;
	mov.u32 	%r34, %ntid.y;
	mov.u32 	%r35, %ctaid.y;
	mad.lo.s32 	%r1, %r34, %r35, %r33;
	mov.u32 	%r36, %tid.x;
	mov.u32 	%r37, %ntid.x;
	mov.u32 	%r38, %ctaid.x;
	mad.lo.s32 	%r2, %r37, %r38, %r36;
	setp.ge.s32 	%p1, %r1, %r32;
	setp.ge.s32 	%p2, %r2, %r31;
	or.pred  	%p3, %p1, %p2;
	@%p3 bra 	$L__BB0_14;
	setp.lt.s32 	%p4, %r30, 1;
	mov.b32 	%r106, 0;
	@%p4 bra 	$L__BB0_13;
	mul.lo.s32 	%r3, %r30, %r1;
	and.b32  	%r4, %r30, 7;
	setp.lt.u32 	%p5, %r30, 8;
	mov.b32 	%r101, 0;
	mov.u32 	%r106, %r101;
	@%p5 bra 	$L__BB0_5;
	and.b32  	%r101, %r30, 2147483640;
	neg.s32 	%r95, %r101;
	shl.b32 	%r7, %r31, 3;
	mul.wide.u32 	%rd9, %r3, 4;
	add.s64 	%rd10, %rd9, %rd2;
	add.s64 	%rd52, %rd10, 16;
	mov.b32 	%r106, 0;
	mul.wide.s32 	%rd13, %r31, 4;
	mov.u32 	%r94, %r2;
$L__BB0_4:
	.pragma "nounroll";
	ld.global.u32 	%r43, [%rd52+-16];
	mul.wide.s32 	%rd11, %r94, 4;
	add.s64 	%rd12, %rd1, %rd11;
	ld.global.u32 	%r44, [%rd12];
	mad.lo.s32 	%r45, %r44, %r43, %r106;
	ld.global.u32 	%r46, [%rd52+-12];
	add.s64 	%rd14, %rd12, %rd13;
	ld.global.u32 	%r47, [%rd14];
	mad.lo.s32 	%r48, %r47, %r46, %r45;
	ld.global.u32 	%r49, [%rd52+-8];
	add.s64 	%rd15, %rd14, %rd13;
	ld.global.u32 	%r50, [%rd15];
	mad.lo.s32 	%r51, %r50, %r49, %r48;
	ld.global.u32 	%r52, [%rd52+-4];
	add.s64 	%rd16, %rd15, %rd13;
	ld.global.u32 	%r53, [%rd16];
	mad.lo.s32 	%r54, %r53, %r52, %r51;
	ld.global.u32 	%r55, [%rd52];
	add.s64 	%rd17, %rd16, %rd13;
	ld.global.u32 	%r56, [%rd17];
	mad.lo.s32 	%r57, %r56, %r55, %r54;
	ld.global.u32 	%r58, [%rd52+4];
	add.s64 	%rd18, %rd17, %rd13;
	ld.global.u32 	%r59, [%rd18];
	mad.lo.s32 	%r60, %r59, %r58, %r57;
	ld.global.u32 	%r61, [%rd52+8];
	add.s64 	%rd19, %rd18, %rd13;
	ld.global.u32 	%r62, [%rd19];
	mad.lo.s32 	%r63, %r62, %r61, %r60;
	ld.global.u32 	%r64, [%rd52+12];
	add.s64 	%rd20, %rd19, %rd13;
	ld.global.u32 	%r65, [%rd20];
	mad.lo.s32 	%r106, %r65, %r64, %r63;
	add.s32 	%r95, %r95, 8;
	add.s32 	%r94, %r94, %r7;
	add.s64 	%rd52, %rd52, 32;
	setp.ne.s32 	%p6, %r95, 0;
	@%p6 bra 	$L__BB0_4;
$L__BB0_5:
	setp.eq.s32 	%p7, %r4, 0;
	@%p7 bra 	$L__BB0_13;
	and.b32  	%r17, %r30, 3;
	setp.lt.u32 	%p8, %r4, 4;
	@%p8 bra 	$L__BB0_8;
	add.s32 	%r67, %r101, %r3;
	mul.wide.u32 	%rd21, %r67, 4;
	add.s64 	%rd22, %rd2, %rd21;
	ld.global.u32 	%r68, [%rd22];
	mad.lo.s32 	%r69, %r101, %r31, %r2;
	mul.wide.s32 	%rd23, %r69, 4;
	add.s64 	%rd24, %rd1, %rd23;
	ld.global.u32 	%r70, [%rd24];
	mad.lo.s32 	%r71, %r70, %r68, %r106;
	cvt.u64.u32 	%rd25, %r3;
	cvt.u64.u32 	%rd26, %r101;
	add.s64 	%rd27, %rd26, %rd25;
	shl.b64 	%rd28, %rd27, 2;
	add.s64 	%rd29, %rd2, %rd28;
	ld.global.u32 	%r72, [%rd29+4];
	mul.wide.s32 	%rd30, %r31, 4;
	add.s64 	%rd31, %rd24, %rd30;
	ld.global.u32 	%r73, [%rd31];
	mad.lo.s32 	%r74, %r73, %r72, %r71;
	ld.global.u32 	%r75, [%rd29+8];
	add.s64 	%rd32, %rd31, %rd30;
	ld.global.u32 	%r76, [%rd32];
	mad.lo.s32 	%r77, %r76, %r75, %r74;
	ld.global.u32 	%r78, [%rd29+12];
	add.s64 	%rd33, %rd32, %rd30;
	ld.global.u32 	%r79, [%rd33];
	mad.lo.s32 	%r106, %r79, %r78, %r77;
	add.s32 	%r101, %r101, 4;
$L__BB0_8:
	setp.eq.s32 	%p9, %r17, 0;
	@%p9 bra 	$L__BB0_13;
	setp.eq.s32 	%p10, %r17, 1;
	@%p10 bra 	$L__BB0_11;
	add.s32 	%r81, %r101, %r3;
	mul.wide.u32 	%rd34, %r81, 4;
	add.s64 	%rd35, %rd2, %rd34;
	ld.global.u32 	%r82, [%rd35];
	mad.lo.s32 	%r83, %r101, %r31, %r2;
	mul.wide.s32 	%rd36, %r83, 4;
	add.s64 	%rd37, %rd1, %rd36;
	ld.global.u32 	%r84, [%rd37];
	mad.lo.s32 	%r85, %r84, %r82, %r106;
	cvt.u64.u32 	%rd38, %r3;
	cvt.u64.u32 	%rd39, %r101;
	add.s64 	%rd40, %rd39, %rd38;
	shl.b64 	%rd41, %rd40, 2;
	add.s64 	%rd42, %rd2, %rd41;
	ld.global.u32 	%r86, [%rd42+4];
	mul.wide.s32 	%rd43, %r31, 4;
	add.s64 	%rd44, %rd37, %rd43;
	ld.global.u32 	%r87, [%rd44];
	mad.lo.s32 	%r106, %r87, %r86, %r85;
	add.s32 	%r101, %r101, 2;
$L__BB0_11:
	and.b32  	%r88, %r30, 1;
	setp.eq.b32 	%p11, %r88, 1;
	not.pred 	%p12, %p11;
	@%p12 bra 	$L__BB0_13;
	add.s32 	%r89, %r101, %r3;
	mul.wide.u32 	%rd45, %r89, 4;
	add.s64 	%rd46, %rd2, %rd45;
	ld.global.u32 	%r90, [%rd46];
	mad.lo.s32 	%r91, %r101, %r31, %r2;
	mul.wide.s32 	%rd47, %r91, 4;
	add.s64 	%rd48, %rd1, %rd47;
	ld.global.u32 	%r92, [%rd48];
	mad.lo.s32 	%r106, %r92, %r90, %r106;
$L__BB0_13:
	mad.lo.s32 	%r93, %r31, %r1, %r2;
	cvta.to.global.u64 	%rd49, %rd6;
	mul.wide.s32 	%rd50, %r93, 4;
	add.s64 	%rd51, %rd49, %rd50;
	st.global.u32 	[%rd51], %r106;
$L__BB0_14:
	ret;

}
	// .globl	_Z13matMultPTiledPiS_S_iii
.visible .entry _Z13matMultPTiledPiS_S_iii(
	.param .u64 .ptr .align 1 _Z13matMultPTiledPiS_S_iii_param_0,
	.param .u64 .ptr .align 1 _Z13matMultPTiledPiS_S_iii_param_1,
	.param .u64 .ptr .align 1 _Z13matMultPTiledPiS_S_iii_param_2,
	.param .u32 _Z13matMultPTiledPiS_S_iii_param_3,
	.param .u32 _Z13matMultPTiledPiS_S_iii_param_4,
	.param .u32 _Z13matMultPTiledPiS_S_iii_param_5
)
{
	.reg .pred 	%p<12>;
	.reg .b32 	%r<149>;
	.reg .b32 	%f<71>;
	.reg .b64 	%rd<13>;
	// demoted variable
	.shared .align 4 .b8 _ZZ13matMultPTiledPiS_S_iiiE3Mds[4096];
	// demoted variable
	.shared .align 4 .b8 _ZZ13matMultPTiledPiS_S_iiiE3Nds[4096];
	ld.param.u64 	%rd4, [_Z13matMultPTiledPiS_S_iii_param_0];
	ld.param.u64 	%rd5, [_Z13matMultPTiledPiS_S_iii_param_1];
	ld.param.u64 	%rd6, [_Z13matMultPTiledPiS_S_iii_param_2];
	ld.param.u32 	%r28, [_Z13matMultPTiledPiS_S_iii_param_3];
	ld.param.u32 	%r29, [_Z13matMultPTiledPiS_S_iii_param_4];
	ld.param.u32 	%r30, [_Z13matMultPTiledPiS_S_iii_param_5];
	mov.u32 	%r31, %ctaid.x;
	mov.u32 	%r32, %ctaid.y;
	mov.u32 	%r142, %tid.x;
	mov.u32 	%r144, %tid.y;
	shl.b32 	%r33, %r32, 5;
	add.s32 	%r3, %r33, %r144;
	shl.b32 	%r4, %r31, 5;
	add.s32 	%r5, %r4, %r142;
	setp.lt.s32 	%p1, %r28, 1;
	mov.f32 	%f70, 0f00000000;
	@%p1 bra 	$L__BB1_7;
	add.s32 	%r34, %r28, 31;
	shr.u32 	%r35, %r34, 5;
	shl.b32 	%r36, %r144, 7;
	mov.u32 	%r37, _ZZ13matMultPTiledPiS_S_iiiE3Mds;
	add.s32 	%r6, %r37, %r36;
	shl.b32 	%r38, %r142, 2;
	add.s32 	%r7, %r6, %r38;
	mov.u32 	%r39, _ZZ13matMultPTiledPiS_S_iiiE3Nds;
	add.s32 	%r9, %r39, %r38;
	add.s32 	%r8, %r9, %r36;
	neg.s32 	%r146, %r35;
	mad.lo.s32 	%r40, %r144, %r30, %r142;
	add.s32 	%r145, %r40, %r4;
	shl.b32 	%r12, %r30, 5;
	mad.lo.s32 	%r143, %r28, %r3, %r142;
	cvta.to.global.u64 	%rd1, %rd4;
	cvta.to.global.u64 	%rd2, %rd5;
	mov.f32 	%f70, 0f00000000;
$L__BB1_2:
	setp.ge.s32 	%p2, %r3, %r29;
	mul.wide.s32 	%rd7, %r143, 4;
	add.s64 	%rd3, %rd1, %rd7;
	setp.ge.s32 	%p3, %r142, %r28;
	mov.b32 	%r147, 0;
	or.pred  	%p4, %p3, %p2;
	@%p4 bra 	$L__BB1_4;
	ld.global.u32 	%r147, [%rd3];
$L__BB1_4:
	setp.ge.s32 	%p5, %r5, %r30;
	st.shared.u32 	[%r7], %r147;
	setp.ge.s32 	%p6, %r144, %r28;
	mov.b32 	%r148, 0;
	or.pred  	%p7, %p6, %p5;
	@%p7 bra 	$L__BB1_6;
	mul.wide.s32 	%rd8, %r145, 4;
	add.s64 	%rd9, %rd2, %rd8;
	ld.global.u32 	%r148, [%rd9];
$L__BB1_6:
	st.shared.u32 	[%r8], %r148;
	bar.sync 	0;
	ld.shared.u32 	%r44, [%r6];
	ld.shared.u32 	%r45, [%r9];
	mul.lo.s32 	%r46, %r45, %r44;
	cvt.rn.f32.s32 	%f6, %r46;
	add.f32 	%f7, %f70, %f6;
	ld.shared.u32 	%r47, [%r6+4];
	ld.shared.u32 	%r48, [%r9+128];
	mul.lo.s32 	%r49, %r48, %r47;
	cvt.rn.f32.s32 	%f8, %r49;
	add.f32 	%f9, %f7, %f8;
	ld.shared.u32 	%r50, [%r6+8];
	ld.shared.u32 	%r51, [%r9+256];
	mul.lo.s32 	%r52, %r51, %r50;
	cvt.rn.f32.s32 	%f10, %r52;
	add.f32 	%f11, %f9, %f10;
	ld.shared.u32 	%r53, [%r6+12];
	ld.shared.u32 	%r54, [%r9+384];
	mul.lo.s32 	%r55, %r54, %r53;
	cvt.rn.f32.s32 	%f12, %r55;
	add.f32 	%f13, %f11, %f12;
	ld.shared.u32 	%r56, [%r6+16];
	ld.shared.u32 	%r57, [%r9+512];
	mul.lo.s32 	%r58, %r57, %r56;
	cvt.rn.f32.s32 	%f14, %r58;
	add.f32 	%f15, %f13, %f14;
	ld.shared.u32 	%r59, [%r6+20];
	ld.shared.u32 	%r60, [%r9+640];
	mul.lo.s32 	%r61, %r60, %r59;
	cvt.rn.f32.s32 	%f16, %r61;
	add.f32 	%f17, %f15, %f16;
	ld.shared.u32 	%r62, [%r6+24];
	ld.shared.u32 	%r63, [%r9+768];
	mul.lo.s32 	%r64, %r63, %r62;
	cvt.rn.f32.s32 	%f18, %r64;
	add.f32 	%f19, %f17, %f18;
	ld.shared.u32 	%r65, [%r6+28];
	ld.shared.u32 	%r66, [%r9+896];
	mul.lo.s32 	%r67, %r66, %r65;
	cvt.rn.f32.s32 	%f20, %r67;
	add.f32 	%f21, %f19, %f20;
	ld.shared.u32 	%r68, [%r6+32];
	ld.shared.u32 	%r69, [%r9+1024];
	mul.lo.s32 	%r70, %r69, %r68;
	cvt.rn.f32.s32 	%f22, %r70;
	add.f32 	%f23, %f21, %f22;
	ld.shared.u32 	%r71, [%r6+36];
	ld.shared.u32 	%r72, [%r9+1152];
	mul.lo.s32 	%r73, %r72, %r71;
	cvt.rn.f32.s32 	%f24, %r73;
	add.f32 	%f25, %f23, %f24;
	ld.shared.u32 	%r74, [%r6+40];
	ld.shared.u32 	%r75, [%r9+1280];
	mul.lo.s32 	%r76, %r75, %r74;
	cvt.rn.f32.s32 	%f26, %r76;
	add.f32 	%f27, %f25, %f26;
	ld.shared.u32 	%r77, [%r6+44];
	ld.shared.u32 	%r78, [%r9+1408];
	mul.lo.s32 	%r79, %r78, %r77;
	cvt.rn.f32.s32 	%f28, %r79;
	add.f32 	%f29, %f27, %f28;
	ld.shared.u32 	%r80, [%r6+48];
	ld.shared.u32 	%r81, [%r9+1536];
	mul.lo.s32 	%r82, %r81, %r80;
	cvt.rn.f32.s32 	%f30, %r82;
	add.f32 	%f31, %f29, %f30;
	ld.shared.u32 	%r83, [%r6+52];
	ld.shared.u32 	%r84, [%r9+1664];
	mul.lo.s32 	%r85, %r84, %r83;
	cvt.rn.f32.s32 	%f32, %r85;
	add.f32 	%f33, %f31, %f32;
	ld.shared.u32 	%r86, [%r6+56];
	ld.shared.u32 	%r87, [%r9+1792];
	mul.lo.s32 	%r88, %r87, %r86;
	cvt.rn.f32.s32 	%f34, %r88;
	add.f32 	%f35, %f33, %f34;
	ld.shared.u32 	%r89, [%r6+60];
	ld.shared.u32 	%r90, [%r9+1920];
	mul.lo.s32 	%r91, %r90, %r89;
	cvt.rn.f32.s32 	%f36, %r91;
	add.f32 	%f37, %f35, %f36;
	ld.shared.u32 	%r92, [%r6+64];
	ld.shared.u32 	%r93, [%r9+2048];
	mul.lo.s32 	%r94, %r93, %r92;
	cvt.rn.f32.s32 	%f38, %r94;
	add.f32 	%f39, %f37, %f38;
	ld.shared.u32 	%r95, [%r6+68];
	ld.shared.u32 	%r96, [%r9+2176];
	mul.lo.s32 	%r97, %r96, %r95;
	cvt.rn.f32.s32 	%f40, %r97;
	add.f32 	%f41, %f39, %f40;
	ld.shared.u32 	%r98, [%r6+72];
	ld.shared.u32 	%r99, [%r9+2304];
	mul.lo.s32 	%r100, %r99, %r98;
	cvt.rn.f32.s32 	%f42, %r100;
	add.f32 	%f43, %f41, %f42;
	ld.shared.u32 	%r101, [%r6+76];
	ld.shared.u32 	%r102, [%r9+2432];
	mul.lo.s32 	%r103, %r102, %r101;
	cvt.rn.f32.s32 	%f44, %r103;
	add.f32 	%f45, %f43, %f44;
	ld.shared.u32 	%r104, [%r6+80];
	ld.shared.u32 	%r105, [%r9+2560];
	mul.lo.s32 	%r106, %r105, %r104;
	cvt.rn.f32.s32 	%f46, %r106;
	add.f32 	%f47, %f45, %f46;
	ld.shared.u32 	%r107, [%r6+84];
	ld.shared.u32 	%r108, [%r9+2688];
	mul.lo.s32 	%r109, %r108, %r107;
	cvt.rn.f32.s32 	%f48, %r109;
	add.f32 	%f49, %f47, %f48;
	ld.shared.u32 	%r110, [%r6+88];
	ld.shared.u32 	%r111, [%r9+2816];
	mul.lo.s32 	%r112, %r111, %r110;
	cvt.rn.f32.s32 	%f50, %r112;
	add.f32 	%f51, %f49, %f50;
	ld.shared.u32 	%r113, [%r6+92];
	ld.shared.u32 	%r114, [%r9+2944];
	mul.lo.s32 	%r115, %r114, %r113;
	cvt.rn.f32.s32 	%f52, %r115;
	add.f32 	%f53, %f51, %f52;
	ld.shared.u32 	%r116, [%r6+96];
	ld.shared.u32 	%r117, [%r9+3072];
	mul.lo.s32 	%r118, %r117, %r116;
	cvt.rn.f32.s32 	%f54, %r118;
	add.f32 	%f55, %f53, %f54;
	ld.shared.u32 	%r119, [%r6+100];
	ld.shared.u32 	%r120, [%r9+3200];
	mul.lo.s32 	%r121, %r120, %r119;
	cvt.rn.f32.s32 	%f56, %r121;
	add.f32 	%f57, %f55, %f56;
	ld.shared.u32 	%r122, [%r6+104];
	ld.shared.u32 	%r123, [%r9+3328];
	mul.lo.s32 	%r124, %r123, %r122;
	cvt.rn.f32.s32 	%f58, %r124;
	add.f32 	%f59, %f57, %f58;
	ld.shared.u32 	%r125, [%r6+108];
	ld.shared.u32 	%r126, [%r9+3456];
	mul.lo.s32 	%r127, %r126, %r125;
	cvt.rn.f32.s32 	%f60, %r127;
	add.f32 	%f61, %f59, %f60;
	ld.shared.u32 	%r128, [%r6+112];
	ld.shared.u32 	%r129, [%r9+3584];
	mul.lo.s32 	%r130, %r129, %r128;
	cvt.rn.f32.s32 	%f62, %r130;
	add.f32 	%f63, %f61, %f62;
	ld.shared.u32 	%r131, [%r6+116];
	ld.shared.u32 	%r132, [%r9+3712];
	mul.lo.s32 	%r133, %r132, %r131;
	cvt.rn.f32.s32 	%f64, %r133;
	add.f32 	%f65, %f63, %f64;
	ld.shared.u32 	%r134, [%r6+120];
	ld.shared.u32 	%r135, [%r9+3840];
	mul.lo.s32 	%r136, %r135, %r134;
	cvt.rn.f32.s32 	%f66, %r136;
	add.f32 	%f67, %f65, %f66;
	ld.shared.u32 	%r137, [%r6+124];
	ld.shared.u32 	%r138, [%r9+3968];
	mul.lo.s32 	%r139, %r138, %r137;
	cvt.rn.f32.s32 	%f68, %r139;
	add.f32 	%f70, %f67, %f68;
	bar.sync 	0;
	add.s32 	%r146, %r146, 1;
	setp.ne.s32 	%p8, %r146, 0;
	add.s32 	%r145, %r145, %r12;
	add.s32 	%r144, %r144, 32;
	add.s32 	%r143, %r143, 32;
	add.s32 	%r142, %r142, 32;
	@%p8 bra 	$L__BB1_2;
$L__BB1_7:
	setp.ge.s32 	%p9, %r3, %r29;
	setp.ge.s32 	%p10, %r5, %r30;
	or.pred  	%p11, %p9, %p10;
	@%p11 bra 	$L__BB1_9;
	cvt.rzi.s32.f32 	%r140, %f70;
	mad.lo.s32 	%r141, %r30, %r3, %r5;
	cvta.to.global.u64 	%rd10, %rd6;
	mul.wide.u32 	%rd11, %r141, 4;
	add.s64 	%rd12, %rd10, %rd11;
	st.global.u32 	[%rd12], %r140;
$L__BB1_9:
	ret;

}


// ===== COMPILED SASS (sm_100) =====

	.target	sm_100

	.elftype	@"ET_EXEC"


//--------------------- .note.nv.tkinfo           --------------------------
	.section	.note.nv.tkinfo,"",@"SHT_NOTE"
	.sectionflags	@"SHF_NOTE_NV_TKINFO"
	.tkinfo
        /*0018*/ 	.word	0x00000002
        /*0030*/ 	.string	""
        /*0030*/ 	.string	"ptxas"
        /*0030*/ 	.string	"Cuda compilation tools, release 13.0, V13.0.88"
        /*0030*/ 	.string	"Build cuda_13.0.r13.0/compiler.36424714_0"
        /*0030*/ 	.string	"-arch sm_100 -m 64 "



//--------------------- .note.nv.cuinfo           --------------------------
	.section	.note.nv.cuinfo,"",@"SHT_NOTE"
	.sectionflags	@"SHF_NOTE_NV_CUINFO"
        /*0018*/ 	.short	0x0002
        /*001a*/ 	.short	0x0064
        /*001c*/ 	.short	0x0082
	.zero		2


//--------------------- .nv.info                  --------------------------
	.section	.nv.info,"",@"SHT_CUDA_INFO"
	.align	4


	//----- nvinfo : EIATTR_REGCOUNT
	.align		4
        /*0000*/ 	.byte	0x04, 0x2f
        /*0002*/ 	.short	(.L_1 - .L_0)
	.align		4
.L_0:
        /*0004*/ 	.word	index@(_Z8matMultPPiS_S_iii)
        /*0008*/ 	.word	0x00000020


	//----- nvinfo : EIATTR_FRAME_SIZE
	.align		4
.L_1:
        /*000c*/ 	.byte	0x04, 0x11
        /*000e*/ 	.short	(.L_3 - .L_2)
	.align		4
.L_2:
        /*0010*/ 	.word	index@(_Z8matMultPPiS_S_iii)
        /*0014*/ 	.word	0x00000000


	//----- nvinfo : EIATTR_REGCOUNT
	.align		4
.L_3:
        /*0018*/ 	.byte	0x04, 0x2f
        /*001a*/ 	.short	(.L_5 - .L_4)
	.align		4
.L_4:
        /*001c*/ 	.word	index@(_Z13matMultPTiledPiS_S_iii)
        /*0020*/ 	.word	0x00000020


	//----- nvinfo : EIATTR_FRAME_SIZE
	.align		4
.L_5:
        /*0024*/ 	.byte	0x04, 0x11
        /*0026*/ 	.short	(.L_7 - .L_6)
	.align		4
.L_6:
        /*0028*/ 	.word	index@(_Z13matMultPTiledPiS_S_iii)
        /*002c*/ 	.word	0x00000000


	//----- nvinfo : EIATTR_MIN_STACK_SIZE
	.align		4
.L_7:
        /*0030*/ 	.byte	0x04, 0x12
        /*0032*/ 	.short	(.L_9 - .L_8)
	.align		4
.L_8:
        /*0034*/ 	.word	index@(_Z13matMultPTiledPiS_S_iii)
        /*0038*/ 	.word	0x00000000


	//----- nvinfo : EIATTR_MIN_STACK_SIZE
	.align		4
.L_9:
        /*003c*/ 	.byte	0x04, 0x12
        /*003e*/ 	.short	(.L_11 - .L_10)
	.align		4
.L_10:
        /*0040*/ 	.word	index@(_Z8matMultPPiS_S_iii)
        /*0044*/ 	.word	0x00000000
.L_11:


//--------------------- .nv.compat                --------------------------
	.section	.nv.compat,"",@"SHT_CUDA_COMPAT_INFO"
	.align	4
        /*0000*/ 	.byte	0x02, 0x09, 0x00, 0x00, 0x02, 0x02, 0x01, 0x00, 0x02, 0x05, 0x05, 0x00, 0x03, 0x07, 0x01, 0x01
        /*0010*/ 	.byte	0x02, 0x03, 0x00, 0x00, 0x02, 0x06, 0x01, 0x00, 0x04, 0x0b, 0x08, 0x00, 0x09, 0x00, 0x00, 0x00
        /*0020*/ 	.byte	0x00, 0x00, 0x00, 0x00


//--------------------- .nv.info._Z13matMultPTiledPiS_S_iii --------------------------
	.section	.nv.info._Z13matMultPTiledPiS_S_iii,"",@"SHT_CUDA_INFO"
	.sectionflags	@""
	.align	4


	//----- nvinfo : EIATTR_CUDA_API_VERSION
	.align		4
        /*0000*/ 	.byte	0x04, 0x37
        /*0002*/ 	.short	(.L_13 - .L_12)
.L_12:
        /*0004*/ 	.word	0x00000082


	//----- nvinfo : EIATTR_KPARAM_INFO
	.align		4
.L_13:
        /*0008*/ 	.byte	0x04, 0x17
        /*000a*/ 	.short	(.L_15 - .L_14)
.L_14:
        /*000c*/ 	.word	0x00000000
        /*0010*/ 	.short	0x0005
        /*0012*/ 	.short	0x0020
        /*0014*/ 	.byte	0x00, 0xf0, 0x11, 0x00


	//----- nvinfo : EIATTR_KPARAM_INFO
	.align		4
.L_15:
        /*0018*/ 	.byte	0x04, 0x17
        /*001a*/ 	.short	(.L_17 - .L_16)
.L_16:
        /*001c*/ 	.word	0x00000000
        /*0020*/ 	.short	0x0004
        /*0022*/ 	.short	0x001c
        /*0024*/ 	.byte	0x00, 0xf0, 0x11, 0x00


	//----- nvinfo : EIATTR_KPARAM_INFO
	.align		4
.L_17:
        /*0028*/ 	.byte	0x04, 0x17
        /*002a*/ 	.short	(.L_19 - .L_18)
.L_18:
        /*002c*/ 	.word	0x00000000
        /*0030*/ 	.short	0x0003
        /*0032*/ 	.short	0x0018
        /*0034*/ 	.byte	0x00, 0xf0, 0x11, 0x00


	//----- nvinfo : EIATTR_KPARAM_INFO
	.align		4
.L_19:
        /*0038*/ 	.byte	0x04, 0x17
        /*003a*/ 	.short	(.L_21 - .L_20)
.L_20:
        /*003c*/ 	.word	0x00000000
        /*0040*/ 	.short	0x0002
        /*0042*/ 	.short	0x0010
        /*0044*/ 	.byte	0x00, 0xf5, 0x21, 0x00


	//----- nvinfo : EIATTR_KPARAM_INFO
	.align		4
.L_21:
        /*0048*/ 	.byte	0x04, 0x17
        /*004a*/ 	.short	(.L_23 - .L_22)
.L_22:
        /*004c*/ 	.word	0x00000000
        /*0050*/ 	.short	0x0001
        /*0052*/ 	.short	0x0008
        /*0054*/ 	.byte	0x00, 0xf5, 0x21, 0x00


	//----- nvinfo : EIATTR_KPARAM_INFO
	.align		4
.L_23:
        /*0058*/ 	.byte	0x04, 0x17
        /*005a*/ 	.short	(.L_25 - .L_24)
.L_24:
        /*005c*/ 	.word	0x00000000
        /*0060*/ 	.short	0x0000
        /*0062*/ 	.short	0x0000
        /*0064*/ 	.byte	0x00, 0xf5, 0x21, 0x00


	//----- nvinfo : EIATTR_SPARSE_MMA_MASK
	.align		4
.L_25:
        /*0068*/ 	.byte	0x03, 0x50
        /*006a*/ 	.short	0x0000


	//----- nvinfo : EIATTR_MAXREG_COUNT
	.align		4
        /*006c*/ 	.byte	0x03, 0x1b
        /*006e*/ 	.short	0x00ff


	//----- nvinfo : EIATTR_NUM_BARRIERS
	.align		4
        /*0070*/ 	.byte	0x02, 0x4c
        /*0072*/ 	.byte	0x01
	.zero		1


	//----- nvinfo : EIATTR_MERCURY_ISA_VERSION
	.align		4
        /*0074*/ 	.byte	0x03, 0x5f
        /*0076*/ 	.short	0x0101


	//----- nvinfo : EIATTR_VRC_CTA_INIT_COUNT
	.align		4
        /*0078*/ 	.byte	0x02, 0x4a
	.zero		1
	.zero		1


	//----- nvinfo : EIATTR_EXIT_INSTR_OFFSETS
	.align		4
        /*007c*/ 	.byte	0x04, 0x1c
        /*007e*/ 	.short	(.L_27 - .L_26)


	//   ....[0]....
.L_26:
        /*0080*/ 	.word	0x00000c30


	//   ....[1]....
        /*0084*/ 	.word	0x00000c90


	//----- nvinfo : EIATTR_CBANK_PARAM_SIZE
	.align		4
.L_27:
        /*0088*/ 	.byte	0x03, 0x19
        /*008a*/ 	.short	0x0024


	//----- nvinfo : EIATTR_PARAM_CBANK
	.align		4
        /*008c*/ 	.byte	0x04, 0x0a
        /*008e*/ 	.short	(.L_29 - .L_28)
	.align		4
.L_28:
        /*0090*/ 	.word	index@(.nv.constant0._Z13matMultPTiledPiS_S_iii)
        /*0094*/ 	.short	0x0380
        /*0096*/ 	.short	0x0024


	//----- nvinfo : EIATTR_SW_WAR
	.align		4
.L_29:
        /*0098*/ 	.byte	0x04, 0x36
        /*009a*/ 	.short	(.L_31 - .L_30)
.L_30:
        /*009c*/ 	.word	0x00000008
.L_31:


//--------------------- .nv.info._Z8matMultPPiS_S_iii --------------------------
	.section	.nv.info._Z8matMultPPiS_S_iii,"",@"SHT_CUDA_INFO"
	.sectionflags	@""
	.align	4


	//----- nvinfo : EIATTR_CUDA_API_VERSION
	.align		4
        /*0000*/ 	.byte	0x04, 0x37
        /*0002*/ 	.short	(.L_33 - .L_32)
.L_32:
        /*0004*/ 	.word	0x00000082


	//----- nvinfo : EIATTR_KPARAM_INFO
	.align		4
.L_33:
        /*0008*/ 	.byte	0x04, 0x17
        /*000a*/ 	.short	(.L_35 - .L_34)
.L_34:
        /*000c*/ 	.word	0x00000000
        /*0010*/ 	.short	0x0005
        /*0012*/ 	.short	0x0020
        /*0014*/ 	.byte	0x00, 0xf0, 0x11, 0x00


	//----- nvinfo : EIATTR_KPARAM_INFO
	.align		4
.L_35:
        /*0018*/ 	.byte	0x04, 0x17
        /*001a*/ 	.short	(.L_37 - .L_36)
.L_36:
        /*001c*/ 	.word	0x00000000
        /*0020*/ 	.short	0x0004
        /*0022*/ 	.short	0x001c
        /*0024*/ 	.byte	0x00, 0xf0, 0x11, 0x00


	//----- nvinfo : EIATTR_KPARAM_INFO
	.align		4
.L_37:
        /*0028*/ 	.byte	0x04, 0x17
        /*002a*/ 	.short	(.L_39 - .L_38)
.L_38:
        /*002c*/ 	.word	0x00000000
        /*0030*/ 	.short	0x0003
        /*0032*/ 	.short	0x0018
        /*0034*/ 	.byte	0x00, 0xf0, 0x11, 0x00


	//----- nvinfo : EIATTR_KPARAM_INFO
	.align		4
.L_39:
        /*0038*/ 	.byte	0x04, 0x17
        /*003a*/ 	.short	(.L_41 - .L_40)
.L_40:
        /*003c*/ 	.word	0x00000000
        /*0040*/ 	.short	0x0002
        /*0042*/ 	.short	0x0010
        /*0044*/ 	.byte	0x00, 0xf5, 0x21, 0x00


	//----- nvinfo : EIATTR_KPARAM_INFO
	.align		4
.L_41:
        /*0048*/ 	.byte	0x04, 0x17
        /*004a*/ 	.short	(.L_43 - .L_42)
.L_42:
        /*004c*/ 	.word	0x00000000
        /*0050*/ 	.short	0x0001
        /*0052*/ 	.short	0x0008
        /*0054*/ 	.byte	0x00, 0xf5, 0x21, 0x00


	//----- nvinfo : EIATTR_KPARAM_INFO
	.align		4
.L_43:
        /*0058*/ 	.byte	0x04, 0x17
        /*005a*/ 	.short	(.L_45 - .L_44)
.L_44:
        /*005c*/ 	.word	0x00000000
        /*0060*/ 	.short	0x0000
        /*0062*/ 	.short	0x0000
        /*0064*/ 	.byte	0x00, 0xf5, 0x21, 0x00


	//----- nvinfo : EIATTR_SPARSE_MMA_MASK
	.align		4
.L_45:
        /*0068*/ 	.byte	0x03, 0x50
        /*006a*/ 	.short	0x0000


	//----- nvinfo : EIATTR_MAXREG_COUNT
	.align		4
        /*006c*/ 	.byte	0x03, 0x1b
        /*006e*/ 	.short	0x00ff


	//----- nvinfo : EIATTR_MERCURY_ISA_VERSION
	.align		4
        /*0070*/ 	.byte	0x03, 0x5f
        /*0072*/ 	.short	0x0101


	//----- nvinfo : EIATTR_VRC_CTA_INIT_COUNT
	.align		4
        /*0074*/ 	.byte	0x02, 0x4a
	.zero		1
	.zero		1


	//----- nvinfo : EIATTR_EXIT_INSTR_OFFSETS
	.align		4
        /*0078*/ 	.byte	0x04, 0x1c
        /*007a*/ 	.short	(.L_47 - .L_46)


	//   ....[0]....
.L_46:
        /*007c*/ 	.word	0x000000d0


	//   ....[1]....
        /*0080*/ 	.word	0x000008e0


	//----- nvinfo : EIATTR_CBANK_PARAM_SIZE
	.align		4
.L_47:
        /*0084*/ 	.byte	0x03, 0x19
        /*0086*/ 	.short	0x0024


	//----- nvinfo : EIATTR_PARAM_CBANK
	.align		4
        /*0088*/ 	.byte	0x04, 0x0a
        /*008a*/ 	.short	(.L_49 - .L_48)
	.align		4
.L_48:
        /*008c*/ 	.word	index@(.nv.constant0._Z8matMultPPiS_S_iii)
        /*0090*/ 	.short	0x0380
        /*0092*/ 	.short	0x0024


	//----- nvinfo : EIATTR_SW_WAR
	.align		4
.L_49:
        /*0094*/ 	.byte	0x04, 0x36
        /*0096*/ 	.short	(.L_51 - .L_50)
.L_50:
        /*0098*/ 	.word	0x00000008
.L_51:


//--------------------- .nv.callgraph             --------------------------
	.section	.nv.callgraph,"",@"SHT_CUDA_CALLGRAPH"
	.align	4
	.sectionentsize	8
	.align		4
        /*0000*/ 	.word	0x00000000
	.align		4
        /*0004*/ 	.word	0xffffffff
	.align		4
        /*0008*/ 	.word	0x00000000
	.align		4
        /*000c*/ 	.word	0xfffffffe
	.align		4
        /*0010*/ 	.word	0x00000000
	.align		4
        /*0014*/ 	.word	0xfffffffd
	.align		4
        /*0018*/ 	.word	0x00000000
	.align		4
        /*001c*/ 	.word	0xfffffffc


//--------------------- .text._Z13matMultPTiledPiS_S_iii --------------------------
	.section	.text._Z13matMultPTiledPiS_S_iii,"ax",@progbits
	.align	128
        .global         _Z13matMultPTiledPiS_S_iii
        .type           _Z13matMultPTiledPiS_S_iii,@function
        .size           _Z13matMultPTiledPiS_S_iii,(.L_x_8 - _Z13matMultPTiledPiS_S_iii)
        .other          _Z13matMultPTiledPiS_S_iii,@"STO_CUDA_ENTRY STV_DEFAULT"
_Z13matMultPTiledPiS_S_iii:
.text._Z13matMultPTiledPiS_S_iii:
[----:B------:R-:W-:Y:S01]  /*0000*/  LDC R1, c[0x0][0x37c] ;  /* 0x0000df00ff017b82 */ /* 0x000fe20000000800 */
[----:B------:R-:W0:Y:S01]  /*0010*/  S2R R18, SR_CTAID.Y ;  /* 0x0000000000127919 */ /* 0x000e220000002600 */
[----:B------:R-:W1:Y:S01]  /*0020*/  LDCU UR10, c[0x0][0x398] ;  /* 0x00007300ff0a77ac */ /* 0x000e620008000800 */
[----:B------:R-:W-:Y:S01]  /*0030*/  HFMA2 R22, -RZ, RZ, 0, 0 ;  /* 0x00000000ff167431 */ /* 0x000fe200000001ff */
[----:B------:R-:W0:Y:S01]  /*0040*/  S2R R16, SR_TID.Y ;  /* 0x0000000000107919 */ /* 0x000e220000002200 */
[----:B------:R-:W2:Y:S01]  /*0050*/  LDCU UR14, c[0x0][0x3a0] ;  /* 0x00007400ff0e77ac */ /* 0x000ea20008000800 */
[----:B------:R-:W3:Y:S01]  /*0060*/  S2R R2, SR_CTAID.X ;  /* 0x0000000000027919 */ /* 0x000ee20000002500 */
[----:B------:R-:W4:Y:S01]  /*0070*/  LDCU.64 UR8, c[0x0][0x358] ;  /* 0x00006b00ff0877ac */ /* 0x000f220008000a00 */
[----:B------:R-:W3:Y:S01]  /*0080*/  S2R R17, SR_TID.X ;  /* 0x0000000000117919 */ /* 0x000ee20000002100 */
[----:B-1----:R-:W-:Y:S01]  /*0090*/  UISETP.GE.AND UP0, UPT, UR10, 0x1, UPT ;  /* 0x000000010a00788c */ /* 0x002fe2000bf06270 */
[----:B0-----:R-:W-:-:S02]  /*00a0*/  LEA R18, R18, R16, 0x5 ;  /* 0x0000001012127211 */ /* 0x001fc400078e28ff */
[----:B---3--:R-:W-:-:S06]  /*00b0*/  LEA R19, R2, R17, 0x5 ;  /* 0x0000001102137211 */ /* 0x008fcc00078e28ff */
[----:B--2-4-:R-:W-:Y:S05]  /*00c0*/  BRA.U !UP0, `(.L_x_0) ;  /* 0x0000000908cc7547 */ /* 0x014fea000b800000 */
[----:B------:R-:W0:Y:S01]  /*00d0*/  S2UR UR7, SR_CgaCtaId ;  /* 0x00000000000779c3 */ /* 0x000e220000008800 */
[----:B------:R-:W1:Y:S01]  /*00e0*/  LDCU UR11, c[0x0][0x3a0] ;  /* 0x00007400ff0b77ac */ /* 0x000e620008000800 */
[----:B------:R-:W-:Y:S01]  /*00f0*/  MOV R22, RZ ;  /* 0x000000ff00167202 */ /* 0x000fe20000000f00 */
[----:B------:R-:W-:Y:S01]  /*0100*/  IMAD R6, R18, UR10, R17 ;  /* 0x0000000a12067c24 */ /* 0x000fe2000f8e0211 */
[----:B------:R-:W2:Y:S04]  /*0110*/  LDCU UR12, c[0x0][0x39c] ;  /* 0x00007380ff0c77ac */ /* 0x000ea80008000800 */
[----:B------:R-:W3:Y:S01]  /*0120*/  LDC R0, c[0x0][0x3a0] ;  /* 0x0000e800ff007b82 */ /* 0x000ee20000000800 */
[----:B------:R-:W-:Y:S01]  /*0130*/  UMOV UR5, 0x400 ;  /* 0x0000040000057882 */ /* 0x000fe20000000000 */
[----:B------:R-:W-:-:S02]  /*0140*/  UIADD3 UR4, UPT, UPT, UR10, 0x1f, URZ ;  /* 0x0000001f0a047890 */ /* 0x000fc4000fffe0ff */
[----:B------:R-:W-:Y:S02]  /*0150*/  UIADD3 UR6, UPT, UPT, UR5, 0x1000, URZ ;  /* 0x0000100005067890 */ /* 0x000fe4000fffe0ff */
[----:B------:R-:W-:Y:S02]  /*0160*/  USHF.R.U32.HI UR4, URZ, 0x5, UR4 ;  /* 0x00000005ff047899 */ /* 0x000fe40008011604 */
[----:B------:R-:W4:Y:S01]  /*0170*/  LDC.64 R20, c[0x0][0x380] ;  /* 0x0000e000ff147b82 */ /* 0x000f220000000a00 */
[----:B------:R-:W3:Y:S01]  /*0180*/  LDCU UR13, c[0x0][0x398] ;  /* 0x00007300ff0d77ac */ /* 0x000ee20008000800 */
[----:B-1----:R-:W-:Y:S01]  /*0190*/  IMAD R7, R16, UR11, R17 ;  /* 0x0000000b10077c24 */ /* 0x002fe2000f8e0211 */
[----:B------:R-:W-:Y:S01]  /*01a0*/  UIADD3 UR4, UPT, UPT, -UR4, URZ, URZ ;  /* 0x000000ff04047290 */ /* 0x000fe2000fffe1ff */
[----:B--2---:R-:W-:Y:S01]  /*01b0*/  ISETP.GE.AND P1, PT, R18, UR12, PT ;  /* 0x0000000c12007c0c */ /* 0x004fe2000bf26270 */
[----:B0-----:R-:W-:Y:S02]  /*01c0*/  ULEA UR5, UR7, UR5, 0x18 ;  /* 0x0000000507057291 */ /* 0x001fe4000f8ec0ff */
[----:B------:R-:W-:Y:S01]  /*01d0*/  LEA R7, R2, R7, 0x5 ;  /* 0x0000000702077211 */ /* 0x000fe200078e28ff */
[----:B------:R-:W-:-:S03]  /*01e0*/  ULEA UR6, UR7, UR6, 0x18 ;  /* 0x0000000607067291 */ /* 0x000fc6000f8ec0ff */
[----:B------:R-:W-:-:S03]  /*01f0*/  LEA R5, R16, UR5, 0x7 ;  /* 0x0000000510057c11 */ /* 0x000fc6000f8e38ff */
[C---:B------:R-:W-:Y:S02]  /*0200*/  LEA R3, R17.reuse, UR6, 0x2 ;  /* 0x0000000611037c11 */ /* 0x040fe4000f8e10ff */
[----:B------:R-:W-:Y:S02]  /*0210*/  LEA R4, R17, R5, 0x2 ;  /* 0x0000000511047211 */ /* 0x000fe400078e10ff */
[----:B------:R-:W-:-:S07]  /*0220*/  LEA R2, R16, R3, 0x7 ;  /* 0x0000000310027211 */ /* 0x000fce00078e38ff */
.L_x_1:
[----:B---3--:R-:W-:Y:S01]  /*0230*/  ISETP.GE.AND P0, PT, R19, R0, PT ;  /* 0x000000001300720c */ /* 0x008fe20003f06270 */
[----:B------:R-:W-:Y:S01]  /*0240*/  HFMA2 R29, -RZ, RZ, 0, 0 ;  /* 0x00000000ff1d7431 */ /* 0x000fe200000001ff */
[----:B------:R-:W-:Y:S01]  /*0250*/  ISETP.GE.OR P2, PT, R17, UR13, P1 ;  /* 0x0000000d11007c0c */ /* 0x000fe20008f46670 */
[----:B----4-:R-:W-:Y:S01]  /*0260*/  IMAD.WIDE R8, R6, 0x4, R20 ;  /* 0x0000000406087825 */ /* 0x010fe200078e0214 */
[----:B------:R-:W-:Y:S02]  /*0270*/  ISETP.GE.OR P0, PT, R16, UR13, P0 ;  /* 0x0000000d10007c0c */ /* 0x000fe40008706670 */
[----:B------:R-:W-:-:S09]  /*0280*/  MOV R27, RZ ;  /* 0x000000ff001b7202 */ /* 0x000fd20000000f00 */
[----:B------:R-:W2:Y:S02]  /*0290*/  @!P2 LDG.E R27, desc[UR8][R8.64] ;  /* 0x00000008081ba981 */ /* 0x000ea4000c1e1900 */
[----:B------:R-:W0:Y:S02]  /*02a0*/  @!P0 LDC.64 R10, c[0x0][0x388] ;  /* 0x0000e200ff0a8b82 */ /* 0x000e240000000a00 */
[----:B0-----:R-:W-:-:S05]  /*02b0*/  @!P0 IMAD.WIDE R10, R7, 0x4, R10 ;  /* 0x00000004070a8825 */ /* 0x001fca00078e020a */
[----:B------:R-:W3:Y:S04]  /*02c0*/  @!P0 LDG.E R29, desc[UR8][R10.64] ;  /* 0x000000080a1d8981 */ /* 0x000ee8000c1e1900 */
[----:B--2---:R-:W-:Y:S04]  /*02d0*/  STS [R4], R27 ;  /* 0x0000001b04007388 */ /* 0x004fe80000000800 */
[----:B---3--:R-:W-:Y:S01]  /*02e0*/  STS [R2], R29 ;  /* 0x0000001d02007388 */ /* 0x008fe20000000800 */
[----:B------:R-:W-:Y:S06]  /*02f0*/  BAR.SYNC.DEFER_BLOCKING 0x0 ;  /* 0x0000000000007b1d */ /* 0x000fec0000010000 */
[----:B------:R-:W-:Y:S04]  /*0300*/  LDS R25, [R3] ;  /* 0x0000000003197984 */ /* 0x000fe80000000800 */
[----:B------:R-:W0:Y:S04]  /*0310*/  LDS.128 R12, [R5] ;  /* 0x00000000050c7984 */ /* 0x000e280000000c00 */
[----:B------:R-:W1:Y:S04]  /*0320*/  LDS R24, [R3+0x80] ;  /* 0x0000800003187984 */ /* 0x000e680000000800 */
[----:B------:R-:W2:Y:S04]  /*0330*/  LDS R23, [R3+0x100] ;  /* 0x0001000003177984 */ /* 0x000ea80000000800 */
[----:B------:R-:W3:Y:S04]  /*0340*/  LDS R26, [R3+0x180] ;  /* 0x00018000031a7984 */ /* 0x000ee80000000800 */
[----:B------:R-:W-:Y:S01]  /*0350*/  LDS.128 R8, [R5+0x10] ;  /* 0x0000100005087984 */ /* 0x000fe20000000c00 */
[----:B0-----:R-:W-:-:S03]  /*0360*/  IMAD R12, R12, R25, RZ ;  /* 0x000000190c0c7224 */ /* 0x001fc600078e02ff */
[----:B------:R-:W0:Y:S01]  /*0370*/  LDS R25, [R3+0x200] ;  /* 0x0002000003197984 */ /* 0x000e220000000800 */
[----:B-1----:R-:W-:Y:S01]  /*0380*/  IMAD R27, R24, R13, RZ ;  /* 0x0000000d181b7224 */ /* 0x002fe200078e02ff */
[----:B------:R-:W-:Y:S02]  /*0390*/  I2FP.F32.S32 R13, R12 ;  /* 0x0000000c000d7245 */ /* 0x000fe40000201400 */
[----:B------:R-:W1:Y:S01]  /*03a0*/  LDS R24, [R3+0x280] ;  /* 0x0002800003187984 */ /* 0x000e620000000800 */
[----:B--2---:R-:W-:Y:S01]  /*03b0*/  IMAD R14, R23, R14, RZ ;  /* 0x0000000e170e7224 */ /* 0x004fe200078e02ff */
[----:B------:R-:W-:Y:S01]  /*03c0*/  I2FP.F32.S32 R12, R27 ;  /* 0x0000001b000c7245 */ /* 0x000fe20000201400 */
[----:B------:R-:W-:Y:S01]  /*03d0*/  FADD R13, R13, R22 ;  /* 0x000000160d0d7221 */ /* 0x000fe20000000000 */
[----:B------:R-:W2:Y:S01]  /*03e0*/  LDS R23, [R3+0x300] ;  /* 0x0003000003177984 */ /* 0x000ea20000000800 */
[----:B---3--:R-:W-:Y:S02]  /*03f0*/  IMAD R15, R26, R15, RZ ;  /* 0x0000000f1a0f7224 */ /* 0x008fe400078e02ff */
[----:B------:R-:W-:Y:S01]  /*0400*/  FADD R12, R13, R12 ;  /* 0x0000000c0d0c7221 */ /* 0x000fe20000000000 */
[----:B------:R-:W-:Y:S01]  /*0410*/  I2FP.F32.S32 R13, R14 ;  /* 0x0000000e000d7245 */ /* 0x000fe20000201400 */
[----:B------:R-:W3:Y:S01]  /*0420*/  LDS R26, [R3+0x380] ;  /* 0x00038000031a7984 */ /* 0x000ee20000000800 */
[----:B------:R-:W-:-:S03]  /*0430*/  I2FP.F32.S32 R15, R15 ;  /* 0x0000000f000f7245 */ /* 0x000fc60000201400 */
[----:B------:R-:W-:Y:S01]  /*0440*/  FADD R12, R12, R13 ;  /* 0x0000000d0c0c7221 */ /* 0x000fe20000000000 */
[----:B------:R-:W-:Y:S03]  /*0450*/  LDS R22, [R3+0x480] ;  /* 0x0004800003167984 */ /* 0x000fe60000000800 */
[----:B------:R-:W-:Y:S02]  /*0460*/  FADD R27, R12, R15 ;  /* 0x0000000f0c1b7221 */ /* 0x000fe40000000000 */
[----:B------:R-:W-:Y:S01]  /*0470*/  LDS.128 R12, [R5+0x20] ;  /* 0x00002000050c7984 */ /* 0x000fe20000000c00 */
[----:B0-----:R-:W-:-:S03]  /*0480*/  IMAD R8, R8, R25, RZ ;  /* 0x0000001908087224 */ /* 0x001fc600078e02ff */
[----:B------:R-:W0:Y:S01]  /*0490*/  LDS R25, [R3+0x400] ;  /* 0x0004000003197984 */ /* 0x000e220000000800 */
[----:B-1----:R-:W-:Y:S01]  /*04a0*/  IMAD R9, R24, R9, RZ ;  /* 0x0000000918097224 */ /* 0x002fe200078e02ff */
[----:B------:R-:W-:Y:S02]  /*04b0*/  I2FP.F32.S32 R8, R8 ;  /* 0x0000000800087245 */ /* 0x000fe40000201400 */
[----:B------:R-:W-:Y:S02]  /*04c0*/  LDS R24, [R3+0x580] ;  /* 0x0005800003187984 */ /* 0x000fe40000000800 */
[----:B------:R-:W-:Y:S01]  /*04d0*/  I2FP.F32.S32 R9, R9 ;  /* 0x0000000900097245 */ /* 0x000fe20000201400 */
[----:B------:R-:W-:Y:S01]  /*04e0*/  FADD R8, R27, R8 ;  /* 0x000000081b087221 */ /* 0x000fe20000000000 */
[----:B--2---:R-:W-:Y:S02]  /*04f0*/  IMAD R10, R23, R10, RZ ;  /* 0x0000000a170a7224 */ /* 0x004fe400078e02ff */
[----:B------:R-:W1:Y:S01]  /*0500*/  LDS R23, [R3+0x500] ;  /* 0x0005000003177984 */ /* 0x000e620000000800 */
[----:B------:R-:W-:Y:S01]  /*0510*/  FADD R8, R8, R9 ;  /* 0x0000000908087221 */ /* 0x000fe20000000000 */
[----:B---3--:R-:W-:Y:S01]  /*0520*/  IMAD R11, R26, R11, RZ ;  /* 0x0000000b1a0b7224 */ /* 0x008fe200078e02ff */
[----:B------:R-:W-:-:S04]  /*0530*/  I2FP.F32.S32 R9, R10 ;  /* 0x0000000a00097245 */ /* 0x000fc80000201400 */
[----:B------:R-:W-:Y:S01]  /*0540*/  I2FP.F32.S32 R11, R11 ;  /* 0x0000000b000b7245 */ /* 0x000fe20000201400 */
[----:B------:R-:W-:-:S04]  /*0550*/  FADD R8, R8, R9 ;  /* 0x0000000908087221 */ /* 0x000fc80000000000 */
[----:B------:R-:W-:Y:S02]  /*0560*/  FADD R26, R8, R11 ;  /* 0x0000000b081a7221 */ /* 0x000fe40000000000 */
[----:B------:R-:W-:Y:S01]  /*0570*/  LDS.128 R8, [R5+0x30] ;  /* 0x0000300005087984 */ /* 0x000fe20000000c00 */
[----:B0-----:R-:W-:-:S03]  /*0580*/  IMAD R12, R12, R25, RZ ;  /* 0x000000190c0c7224 */ /* 0x001fc600078e02ff */
[----:B------:R-:W0:Y:S01]  /*0590*/  LDS R25, [R3+0x600] ;  /* 0x0006000003197984 */ /* 0x000e220000000800 */
[----:B------:R-:W-:-:S03]  /*05a0*/  IMAD R27, R22, R13, RZ ;  /* 0x0000000d161b7224 */ /* 0x000fc600078e02ff */
[----:B------:R-:W2:Y:S01]  /*05b0*/  LDS R22, [R3+0x680] ;  /* 0x0006800003167984 */ /* 0x000ea20000000800 */
[----:B------:R-:W-:Y:S02]  /*05c0*/  I2FP.F32.S32 R13, R12 ;  /* 0x0000000c000d7245 */ /* 0x000fe40000201400 */
[----:B------:R-:W-:Y:S01]  /*05d0*/  I2FP.F32.S32 R12, R27 ;  /* 0x0000001b000c7245 */ /* 0x000fe20000201400 */
[----:B-1----:R-:W-:Y:S02]  /*05e0*/  IMAD R14, R23, R14, RZ ;  /* 0x0000000e170e7224 */ /* 0x002fe400078e02ff */
[----:B------:R-:W-:Y:S01]  /*05f0*/  FADD R13, R26, R13 ;  /* 0x0000000d1a0d7221 */ /* 0x000fe20000000000 */
[----:B------:R-:W1:Y:S01]  /*0600*/  LDS R23, [R3+0x700] ;  /* 0x0007000003177984 */ /* 0x000e620000000800 */
[----:B------:R-:W-:Y:S02]  /*0610*/  IMAD R15, R24, R15, RZ ;  /* 0x0000000f180f7224 */ /* 0x000fe400078e02ff */
[----:B------:R-:W-:Y:S01]  /*0620*/  FADD R12, R13, R12 ;  /* 0x0000000c0d0c7221 */ /* 0x000fe20000000000 */
[----:B------:R-:W-:Y:S01]  /*0630*/  I2FP.F32.S32 R13, R14 ;  /* 0x0000000e000d7245 */ /* 0x000fe20000201400 */
[----:B------:R-:W3:Y:S01]  /*0640*/  LDS R24, [R3+0x780] ;  /* 0x0007800003187984 */ /* 0x000ee20000000800 */
[----:B------:R-:W-:-:S03]  /*0650*/  I2FP.F32.S32 R15, R15 ;  /* 0x0000000f000f7245 */ /* 0x000fc60000201400 */
[----:B------:R-:W-:-:S04]  /*0660*/  FADD R12, R12, R13 ;  /* 0x0000000d0c0c7221 */ /* 0x000fc80000000000 */
[----:B------:R-:W-:Y:S02]  /*0670*/  FADD R26, R12, R15 ;  /* 0x0000000f0c1a7221 */ /* 0x000fe40000000000 */
[----:B------:R-:W-:Y:S01]  /*0680*/  LDS.128 R12, [R5+0x40] ;  /* 0x00004000050c7984 */ /* 0x000fe20000000c00 */
[----:B0-----:R-:W-:-:S03]  /*0690*/  IMAD R8, R8, R25, RZ ;  /* 0x0000001908087224 */ /* 0x001fc600078e02ff */
[----:B------:R-:W0:Y:S01]  /*06a0*/  LDS R25, [R3+0x800] ;  /* 0x0008000003197984 */ /* 0x000e220000000800 */
[----:B--2---:R-:W-:Y:S01]  /*06b0*/  IMAD R22, R22, R9, RZ ;  /* 0x0000000916167224 */ /* 0x004fe200078e02ff */
[----:B------:R-:W-:-:S04]  /*06c0*/  I2FP.F32.S32 R9, R8 ;  /* 0x0000000800097245 */ /* 0x000fc80000201400 */
[----:B------:R-:W-:Y:S02]  /*06d0*/  I2FP.F32.S32 R8, R22 ;  /* 0x0000001600087245 */ /* 0x000fe40000201400 */
[----:B------:R-:W2:Y:S01]  /*06e0*/  LDS R22, [R3+0x880] ;  /* 0x0008800003167984 */ /* 0x000ea20000000800 */
[----:B------:R-:W-:Y:S01]  /*06f0*/  FADD R9, R26, R9 ;  /* 0x000000091a097221 */ /* 0x000fe20000000000 */
[----:B-1----:R-:W-:Y:S02]  /*0700*/  IMAD R10, R23, R10, RZ ;  /* 0x0000000a170a7224 */ /* 0x002fe400078e02ff */
[----:B------:R-:W1:Y:S01]  /*0710*/  LDS R23, [R3+0x900] ;  /* 0x0009000003177984 */ /* 0x000e620000000800 */
[----:B------:R-:W-:Y:S01]  /*0720*/  FADD R8, R9, R8 ;  /* 0x0000000809087221 */ /* 0x000fe20000000000 */
[----:B---3--:R-:W-:Y:S01]  /*0730*/  IMAD R11, R24, R11, RZ ;  /* 0x0000000b180b7224 */ /* 0x008fe200078e02ff */
[----:B------:R-:W-:Y:S01]  /*0740*/  I2FP.F32.S32 R9, R10 ;  /* 0x0000000a00097245 */ /* 0x000fe20000201400 */
[----:B------:R-:W3:Y:S03]  /*0750*/  LDS R24, [R3+0x980] ;  /* 0x0009800003187984 */ /* 0x000ee60000000800 */
[----:B------:R-:W-:Y:S01]  /*0760*/  I2FP.F32.S32 R11, R11 ;  /* 0x0000000b000b7245 */ /* 0x000fe20000201400 */
[----:B------:R-:W-:-:S04]  /*0770*/  FADD R8, R8, R9 ;  /* 0x0000000908087221 */ /* 0x000fc80000000000 */
[----:B------:R-:W-:Y:S02]  /*0780*/  FADD R26, R8, R11 ;  /* 0x0000000b081a7221 */ /* 0x000fe40000000000 */
[----:B------:R-:W-:Y:S01]  /*0790*/  LDS.128 R8, [R5+0x50] ;  /* 0x0000500005087984 */ /* 0x000fe20000000c00 */
[----:B0-----:R-:W-:-:S03]  /*07a0*/  IMAD R12, R12, R25, RZ ;  /* 0x000000190c0c7224 */ /* 0x001fc600078e02ff */
[----:B------:R-:W0:Y:S02]  /*07b0*/  LDS R25, [R3+0xa00] ;  /* 0x000a000003197984 */ /* 0x000e240000000800 */
[----:B------:R-:W-:Y:S01]  /*07c0*/  I2FP.F32.S32 R27, R12 ;  /* 0x0000000c001b7245 */ /* 0x000fe20000201400 */
[----:B--2---:R-:W-:-:S04]  /*07d0*/  IMAD R13, R22, R13, RZ ;  /* 0x0000000d160d7224 */ /* 0x004fc800078e02ff */
[----:B------:R-:W-:Y:S01]  /*07e0*/  FADD R26, R26, R27 ;  /* 0x0000001b1a1a7221 */ /* 0x000fe20000000000 */
[----:B------:R-:W2:Y:S01]  /*07f0*/  LDS R22, [R3+0xa80] ;  /* 0x000a800003167984 */ /* 0x000ea20000000800 */
[----:B-1----:R-:W-:Y:S01]  /*0800*/  IMAD R14, R23, R14, RZ ;  /* 0x0000000e170e7224 */ /* 0x002fe200078e02ff */
[----:B------:R-:W-:Y:S02]  /*0810*/  I2FP.F32.S32 R13, R13 ;  /* 0x0000000d000d7245 */ /* 0x000fe40000201400 */
[----:B------:R-:W1:Y:S01]  /*0820*/  LDS R27, [R3+0xb00] ;  /* 0x000b0000031b7984 */ /* 0x000e620000000800 */
[----:B---3--:R-:W-:Y:S01]  /*0830*/  IMAD R15, R24, R15, RZ ;  /* 0x0000000f180f7224 */ /* 0x008fe200078e02ff */
[----:B------:R-:W-:Y:S01]  /*0840*/  I2FP.F32.S32 R14, R14 ;  /* 0x0000000e000e7245 */ /* 0x000fe20000201400 */
[----:B------:R-:W-:Y:S01]  /*0850*/  FADD R13, R26, R13 ;  /* 0x0000000d1a0d7221 */ /* 0x000fe20000000000 */
[----:B------:R-:W-:Y:S02]  /*0860*/  LDS R24, [R3+0xc80] ;  /* 0x000c800003187984 */ /* 0x000fe40000000800 */
[----:B------:R-:W-:Y:S01]  /*0870*/  I2FP.F32.S32 R12, R15 ;  /* 0x0000000f000c7245 */ /* 0x000fe20000201400 */
[----:B------:R-:W-:Y:S01]  /*0880*/  FADD R13, R13, R14 ;  /* 0x0000000e0d0d7221 */ /* 0x000fe20000000000 */
[----:B------:R-:W3:Y:S03]  /*0890*/  LDS R26, [R3+0xb80] ;  /* 0x000b8000031a7984 */ /* 0x000ee60000000800 */
[----:B------:R-:W-:-:S02]  /*08a0*/  FADD R23, R13, R12 ;  /* 0x0000000c0d177221 */ /* 0x000fc40000000000 */
[----:B------:R-:W-:Y:S01]  /*08b0*/  LDS.128 R12, [R5+0x60] ;  /* 0x00006000050c7984 */ /* 0x000fe20000000c00 */
[----:B0-----:R-:W-:-:S03]  /*08c0*/  IMAD R8, R8, R25, RZ ;  /* 0x0000001908087224 */ /* 0x001fc600078e02ff */
[----:B------:R-:W0:Y:S02]  /*08d0*/  LDS R25, [R3+0xc00] ;  /* 0x000c000003197984 */ /* 0x000e240000000800 */
[----:B------:R-:W-:-:S05]  /*08e0*/  I2FP.F32.S32 R8, R8 ;  /* 0x0000000800087245 */ /* 0x000fca0000201400 */
[----:B------:R-:W-:Y:S02]  /*08f0*/  FADD R8, R23, R8 ;  /* 0x0000000817087221 */ /* 0x000fe40000000000 */
[----:B------:R-:W4:Y:S01]  /*0900*/  LDS R23, [R3+0xd00] ;  /* 0x000d000003177984 */ /* 0x000f220000000800 */
[----:B--2---:R-:W-:Y:S02]  /*0910*/  IMAD R9, R22, R9, RZ ;  /* 0x0000000916097224 */ /* 0x004fe400078e02ff */
[----:B-1----:R-:W-:-:S03]  /*0920*/  IMAD R10, R27, R10, RZ ;  /* 0x0000000a1b0a7224 */ /* 0x002fc600078e02ff */
[----:B------:R-:W-:Y:S01]  /*0930*/  I2FP.F32.S32 R9, R9 ;  /* 0x0000000900097245 */ /* 0x000fe20000201400 */
[----:B---3--:R-:W-:Y:S01]  /*0940*/  IMAD R26, R26, R11, RZ ;  /* 0x0000000b1a1a7224 */ /* 0x008fe200078e02ff */
[----:B------:R-:W-:-:S03]  /*0950*/  I2FP.F32.S32 R11, R10 ;  /* 0x0000000a000b7245 */ /* 0x000fc60000201400 */
[----:B------:R-:W-:Y:S01]  /*0960*/  FADD R8, R8, R9 ;  /* 0x0000000908087221 */ /* 0x000fe20000000000 */
[----:B------:R-:W-:-:S03]  /*0970*/  I2FP.F32.S32 R9, R26 ;  /* 0x0000001a00097245 */ /* 0x000fc60000201400 */
[----:B------:R-:W-:-:S04]  /*0980*/  FADD R8, R8, R11 ;  /* 0x0000000b08087221 */ /* 0x000fc80000000000 */
[----:B------:R-:W-:Y:S01]  /*0990*/  FADD R8, R8, R9 ;  /* 0x0000000908087221 */ /* 0x000fe20000000000 */
[----:B0-----:R-:W-:Y:S02]  /*09a0*/  IMAD R12, R12, R25, RZ ;  /* 0x000000190c0c7224 */ /* 0x001fe400078e02ff */
[----:B------:R-:W-:Y:S03]  /*09b0*/  LDS R25, [R3+0xe00] ;  /* 0x000e000003197984 */ /* 0x000fe60000000800 */
[----:B------:R-:W-:Y:S02]  /*09c0*/  I2FP.F32.S32 R11, R12 ;  /* 0x0000000c000b7245 */ /* 0x000fe40000201400 */
[----:B------:R-:W0:Y:S03]  /*09d0*/  LDS R12, [R3+0xd80] ;  /* 0x000d8000030c7984 */ /* 0x000e260000000800 */
[----:B------:R-:W-:-:S02]  /*09e0*/  FADD R22, R8, R11 ;  /* 0x0000000b08167221 */ /* 0x000fc40000000000 */
[----:B------:R-:W1:Y:S01]  /*09f0*/  LDS.128 R8, [R5+0x70] ;  /* 0x0000700005087984 */ /* 0x000e620000000c00 */
[----:B------:R-:W-:-:S03]  /*0a00*/  IMAD R26, R24, R13, RZ ;  /* 0x0000000d181a7224 */ /* 0x000fc600078e02ff */
[----:B------:R-:W2:Y:S01]  /*0a10*/  LDS R24, [R3+0xe80] ;  /* 0x000e800003187984 */ /* 0x000ea20000000800 */
[----:B----4-:R-:W-:-:S03]  /*0a20*/  IMAD R27, R23, R14, RZ ;  /* 0x0000000e171b7224 */ /* 0x010fc600078e02ff */
[----:B------:R-:W3:Y:S04]  /*0a30*/  LDS R13, [R3+0xf00] ;  /* 0x000f0000030d7984 */ /* 0x000ee80000000800 */
[----:B------:R-:W4:Y:S01]  /*0a40*/  LDS R14, [R3+0xf80] ;  /* 0x000f8000030e7984 */ /* 0x000f220000000800 */
[----:B------:R-:W-:Y:S02]  /*0a50*/  I2FP.F32.S32 R23, R26 ;  /* 0x0000001a00177245 */ /* 0x000fe40000201400 */
[----:B------:R-:W-:-:S03]  /*0a60*/  I2FP.F32.S32 R27, R27 ;  /* 0x0000001b001b7245 */ /* 0x000fc60000201400 */
[----:B------:R-:W-:-:S04]  /*0a70*/  FADD R22, R22, R23 ;  /* 0x0000001716167221 */ /* 0x000fc80000000000 */
[----:B------:R-:W-:Y:S01]  /*0a80*/  FADD R22, R22, R27 ;  /* 0x0000001b16167221 */ /* 0x000fe20000000000 */
[----:B------:R-:W-:Y:S01]  /*0a90*/  UIADD3 UR4, UPT, UPT, UR4, 0x1, URZ ;  /* 0x0000000104047890 */ /* 0x000fe2000fffe0ff */
[----:B0-----:R-:W-:Y:S02]  /*0aa0*/  IMAD R12, R12, R15, RZ ;  /* 0x0000000f0c0c7224 */ /* 0x001fe400078e02ff */
[----:B-1----:R-:W-:-:S03]  /*0ab0*/  IMAD R8, R8, R25, RZ ;  /* 0x0000001908087224 */ /* 0x002fc600078e02ff */
[----:B------:R-:W-:Y:S01]  /*0ac0*/  I2FP.F32.S32 R15, R12 ;  /* 0x0000000c000f7245 */ /* 0x000fe20000201400 */
[----:B--2---:R-:W-:Y:S01]  /*0ad0*/  IMAD R9, R24, R9, RZ ;  /* 0x0000000918097224 */ /* 0x004fe200078e02ff */
[----:B------:R-:W-:-:S03]  /*0ae0*/  I2FP.F32.S32 R8, R8 ;  /* 0x0000000800087245 */ /* 0x000fc60000201400 */
[----:B------:R-:W-:Y:S01]  /*0af0*/  FADD R15, R22, R15 ;  /* 0x0000000f160f7221 */ /* 0x000fe20000000000 */
[----:B---3--:R-:W-:Y:S01]  /*0b00*/  IMAD R10, R13, R10, RZ ;  /* 0x0000000a0d0a7224 */ /* 0x008fe200078e02ff */
[----:B------:R-:W-:Y:S02]  /*0b10*/  I2FP.F32.S32 R9, R9 ;  /* 0x0000000900097245 */ /* 0x000fe40000201400 */
[----:B------:R-:W-:Y:S01]  /*0b20*/  FADD R8, R15, R8 ;  /* 0x000000080f087221 */ /* 0x000fe20000000000 */
[----:B------:R-:W-:Y:S01]  /*0b30*/  UISETP.NE.AND UP0, UPT, UR4, URZ, UPT ;  /* 0x000000ff0400728c */ /* 0x000fe2000bf05270 */
[----:B----4-:R-:W-:Y:S01]  /*0b40*/  IMAD R14, R14, R11, RZ ;  /* 0x0000000b0e0e7224 */ /* 0x010fe200078e02ff */
[----:B------:R-:W-:Y:S01]  /*0b50*/  I2FP.F32.S32 R11, R10 ;  /* 0x0000000a000b7245 */ /* 0x000fe20000201400 */
[----:B------:R-:W-:-:S03]  /*0b60*/  FADD R8, R8, R9 ;  /* 0x0000000908087221 */ /* 0x000fc60000000000 */
[----:B------:R-:W-:Y:S01]  /*0b70*/  I2FP.F32.S32 R9, R14 ;  /* 0x0000000e00097245 */ /* 0x000fe20000201400 */
[----:B------:R-:W-:Y:S01]  /*0b80*/  FADD R8, R8, R11 ;  /* 0x0000000b08087221 */ /* 0x000fe20000000000 */
[----:B------:R-:W-:Y:S02]  /*0b90*/  IADD3 R6, PT, PT, R6, 0x20, RZ ;  /* 0x0000002006067810 */ /* 0x000fe40007ffe0ff */
[----:B------:R-:W-:Y:S01]  /*0ba0*/  IADD3 R17, PT, PT, R17, 0x20, RZ ;  /* 0x0000002011117810 */ /* 0x000fe20007ffe0ff */
[----:B------:R-:W-:Y:S01]  /*0bb0*/  FADD R22, R8, R9 ;  /* 0x0000000908167221 */ /* 0x000fe20000000000 */
[----:B------:R-:W-:Y:S02]  /*0bc0*/  IADD3 R16, PT, PT, R16, 0x20, RZ ;  /* 0x0000002010107810 */ /* 0x000fe40007ffe0ff */
[----:B------:R-:W-:Y:S01]  /*0bd0*/  LEA R7, R0, R7, 0x5 ;  /* 0x0000000700077211 */ /* 0x000fe200078e28ff */
[----:B------:R-:W-:Y:S06]  /*0be0*/  BAR.SYNC.DEFER_BLOCKING 0x0 ;  /* 0x0000000000007b1d */ /* 0x000fec0000010000 */
[----:B------:R-:W-:Y:S05]  /*0bf0*/  BRA.U UP0, `(.L_x_1) ;  /* 0xfffffff5008c7547 */ /* 0x000fea000b83ffff */
.L_x_0:
[----:B------:R-:W0:Y:S01]  /*0c00*/  LDCU UR4, c[0x0][0x39c] ;  /* 0x00007380ff0477ac */ /* 0x000e220008000800 */
[----:B------:R-:W-:-:S04]  /*0c10*/  ISETP.GE.AND P0, PT, R19, UR14, PT ;  /* 0x0000000e13007c0c */ /* 0x000fc8000bf06270 */
[----:B0-----:R-:W-:-:S13]  /*0c20*/  ISETP.GE.OR P0, PT, R18, UR4, P0 ;  /* 0x0000000412007c0c */ /* 0x001fda0008706670 */
[----:B------:R-:W-:Y:S05]  /*0c30*/  @P0 EXIT ;  /* 0x000000000000094d */ /* 0x000fea0003800000 */
[----:B------:R-:W0:Y:S01]  /*0c40*/  LDC.64 R2, c[0x0][0x390] ;  /* 0x0000e400ff027b82 */ /* 0x000e220000000a00 */
[----:B------:R-:W1:Y:S01]  /*0c50*/  F2I.TRUNC.NTZ R5, R22 ;  /* 0x0000001600057305 */ /* 0x000e62000020f100 */
[----:B------:R-:W-:-:S04]  /*0c60*/  IMAD R19, R18, UR14, R19 ;  /* 0x0000000e12137c24 */ /* 0x000fc8000f8e0213 */
[----:B0-----:R-:W-:-:S05]  /*0c70*/  IMAD.WIDE.U32 R2, R19, 0x4, R2 ;  /* 0x0000000413027825 */ /* 0x001fca00078e0002 */
[----:B-1----:R-:W-:Y:S01]  /*0c80*/  STG.E desc[UR8][R2.64], R5 ;  /* 0x0000000502007986 */ /* 0x002fe2000c101908 */
[----:B------:R-:W-:Y:S05]  /*0c90*/  EXIT ;  /* 0x000000000000794d */ /* 0x000fea0003800000 */
.L_x_2:
[----:B------:R-:W-:-:S00]  /*0ca0*/  BRA `(.L_x_2) ;  /* 0xfffffffc00fc7947 */ /* 0x000fc0000383ffff */
[----:B------:R-:W-:-:S00]  /*0cb0*/  NOP ;  /* 0x0000000000007918 */ /* 0x000fc00000000000 */
        /* <DEDUP_REMOVED lines=12> */
.L_x_8:


//--------------------- .text._Z8matMultPPiS_S_iii --------------------------
	.section	.text._Z8matMultPPiS_S_iii,"ax",@progbits
	.align	128
        .global         _Z8matMultPPiS_S_iii
        .type           _Z8matMultPPiS_S_iii,@function
        .size           _Z8matMultPPiS_S_iii,(.L_x_9 - _Z8matMultPPiS_S_iii)
        .other          _Z8matMultPPiS_S_iii,@"STO_CUDA_ENTRY STV_DEFAULT"
_Z8matMultPPiS_S_iii:
.text._Z8matMultPPiS_S_iii:
[----:B------:R-:W-:Y:S01]  /*0000*/  LDC R1, c[0x0][0x37c] ;  /* 0x0000df00ff017b82 */ /* 0x000fe20000000800 */
[----:B------:R-:W0:Y:S01]  /*0010*/  S2R R0, SR_TID.X ;  /* 0x0000000000007919 */ /* 0x000e220000002100 */
[----:B------:R-:W1:Y:S06]  /*0020*/  LDCU UR4, c[0x0][0x364] ;  /* 0x00006c80ff0477ac */ /* 0x000e6c0008000800 */
[----:B------:R-:W2:Y:S01]  /*0030*/  LDC R17, c[0x0][0x3a0] ;  /* 0x0000e800ff117b82 */ /* 0x000ea20000000800 */
[----:B------:R-:W0:Y:S01]  /*0040*/  S2R R5, SR_CTAID.X ;  /* 0x0000000000057919 */ /* 0x000e220000002500 */
[----:B------:R-:W0:Y:S01]  /*0050*/  LDCU UR5, c[0x0][0x360] ;  /* 0x00006c00ff0577ac */ /* 0x000e220008000800 */
[----:B------:R-:W1:Y:S01]  /*0060*/  S2R R16, SR_TID.Y ;  /* 0x0000000000107919 */ /* 0x000e620000002200 */
[----:B------:R-:W3:Y:S01]  /*0070*/  LDCU UR6, c[0x0][0x39c] ;  /* 0x00007380ff0677ac */ /* 0x000ee20008000800 */
[----:B------:R-:W1:Y:S01]  /*0080*/  S2R R3, SR_CTAID.Y ;  /* 0x0000000000037919 */ /* 0x000e620000002600 */
[----:B0-----:R-:W-:-:S05]  /*0090*/  IMAD R0, R5, UR5, R0 ;  /* 0x0000000505007c24 */ /* 0x001fca000f8e0200 */
[----:B--2---:R-:W-:Y:S01]  /*00a0*/  ISETP.GE.AND P0, PT, R0, R17, PT ;  /* 0x000000110000720c */ /* 0x004fe20003f06270 */
[----:B-1----:R-:W-:-:S05]  /*00b0*/  IMAD R16, R3, UR4, R16 ;  /* 0x0000000403107c24 */ /* 0x002fca000f8e0210 */
[----:B---3--:R-:W-:-:S13]  /*00c0*/  ISETP.GE.OR P0, PT, R16, UR6, P0 ;  /* 0x0000000610007c0c */ /* 0x008fda0008706670 */
[----:B------:R-:W-:Y:S05]  /*00d0*/  @P0 EXIT ;  /* 0x000000000000094d */ /* 0x000fea0003800000 */
[----:B------:R-:W0:Y:S01]  /*00e0*/  LDC R19, c[0x0][0x398] ;  /* 0x0000e600ff137b82 */ /* 0x000e220000000800 */
[----:B------:R-:W1:Y:S01]  /*00f0*/  LDCU.64 UR4, c[0x0][0x358] ;  /* 0x00006b00ff0477ac */ /* 0x000e620008000a00 */
[----:B------:R-:W-:Y:S01]  /*0100*/  HFMA2 R24, -RZ, RZ, 0, 0 ;  /* 0x00000000ff187431 */ /* 0x000fe200000001ff */
[----:B0-----:R-:W-:-:S13]  /*0110*/  ISETP.GE.AND P0, PT, R19, 0x1, PT ;  /* 0x000000011300780c */ /* 0x001fda0003f06270 */
[----:B-1----:R-:W-:Y:S05]  /*0120*/  @!P0 BRA `(.L_x_3) ;  /* 0x0000000400dc8947 */ /* 0x002fea0003800000 */
[C---:B------:R-:W-:Y:S01]  /*0130*/  ISETP.GE.U32.AND P1, PT, R19.reuse, 0x8, PT ;  /* 0x000000081300780c */ /* 0x040fe20003f26070 */
[----:B------:R-:W-:Y:S01]  /*0140*/  IMAD R20, R16, R19, RZ ;  /* 0x0000001310147224 */ /* 0x000fe200078e02ff */
[----:B------:R-:W-:Y:S02]  /*0150*/  LOP3.LUT R27, R19, 0x7, RZ, 0xc0, !PT ;  /* 0x00000007131b7812 */ /* 0x000fe400078ec0ff */
[----:B------:R-:W-:Y:S02]  /*0160*/  MOV R21, RZ ;  /* 0x000000ff00157202 */ /* 0x000fe40000000f00 */
[----:B------:R-:W-:Y:S02]  /*0170*/  ISETP.NE.AND P0, PT, R27, RZ, PT ;  /* 0x000000ff1b00720c */ /* 0x000fe40003f05270 */
[----:B------:R-:W-:-:S05]  /*0180*/  MOV R24, RZ ;  /* 0x000000ff00187202 */ /* 0x000fca0000000f00 */
[----:B------:R-:W-:Y:S06]  /*0190*/  @!P1 BRA `(.L_x_4) ;  /* 0x0000000000c09947 */ /* 0x000fec0003800000 */
[----:B------:R-:W0:Y:S01]  /*01a0*/  LDC.64 R2, c[0x0][0x380] ;  /* 0x0000e000ff027b82 */ /* 0x000e220000000a00 */
[----:B------:R-:W-:Y:S02]  /*01b0*/  LOP3.LUT R21, R19, 0x7ffffff8, RZ, 0xc0, !PT ;  /* 0x7ffffff813157812 */ /* 0x000fe400078ec0ff */
[----:B------:R-:W-:Y:S02]  /*01c0*/  MOV R24, RZ ;  /* 0x000000ff00187202 */ /* 0x000fe40000000f00 */
[----:B------:R-:W-:Y:S02]  /*01d0*/  MOV R18, R0 ;  /* 0x0000000000127202 */ /* 0x000fe40000000f00 */
[----:B------:R-:W-:Y:S01]  /*01e0*/  IADD3 R22, PT, PT, -R21, RZ, RZ ;  /* 0x000000ff15167210 */ /* 0x000fe20007ffe1ff */
[----:B0-----:R-:W-:-:S03]  /*01f0*/  IMAD.WIDE.U32 R2, R20, 0x4, R2 ;  /* 0x0000000414027825 */ /* 0x001fc600078e0002 */
[----:B------:R-:W-:-:S04]  /*0200*/  IADD3 R4, P1, PT, R2, 0x10, RZ ;  /* 0x0000001002047810 */ /* 0x000fc80007f3e0ff */
[----:B------:R-:W-:-:S09]  /*0210*/  IADD3.X R3, PT, PT, RZ, R3, RZ, P1, !PT ;  /* 0x00000003ff037210 */ /* 0x000fd20000ffe4ff */
.L_x_5:
[----:B------:R-:W0:Y:S01]  /*0220*/  LDC.64 R14, c[0x0][0x388] ;  /* 0x0000e200ff0e7b82 */ /* 0x000e220000000a00 */
[----:B------:R-:W-:-:S05]  /*0230*/  MOV R2, R4 ;  /* 0x0000000400027202 */ /* 0x000fca0000000f00 */
[----:B------:R-:W2:Y:S04]  /*0240*/  LDG.E R25, desc[UR4][R2.64+-0x10] ;  /* 0xfffff00402197981 */ /* 0x000ea8000c1e1900 */
[----:B------:R-:W3:Y:S04]  /*0250*/  LDG.E R23, desc[UR4][R2.64+-0xc] ;  /* 0xfffff40402177981 */ /* 0x000ee8000c1e1900 */
[----:B------:R-:W4:Y:S04]  /*0260*/  LDG.E R29, desc[UR4][R2.64+-0x8] ;  /* 0xfffff804021d7981 */ /* 0x000f28000c1e1900 */
[----:B------:R-:W5:Y:S01]  /*0270*/  LDG.E R28, desc[UR4][R2.64+-0x4] ;  /* 0xfffffc04021c7981 */ /* 0x000f62000c1e1900 */
[----:B0-----:R-:W-:-:S05]  /*0280*/  IMAD.WIDE R14, R18, 0x4, R14 ;  /* 0x00000004120e7825 */ /* 0x001fca00078e020e */
[----:B------:R0:W2:Y:S01]  /*0290*/  LDG.E R26, desc[UR4][R14.64] ;  /* 0x000000040e1a7981 */ /* 0x0000a2000c1e1900 */
[----:B------:R-:W-:-:S04]  /*02a0*/  IMAD.WIDE R12, R17, 0x4, R14 ;  /* 0x00000004110c7825 */ /* 0x000fc800078e020e */
[C---:B------:R-:W-:Y:S02]  /*02b0*/  IMAD.WIDE R4, R17.reuse, 0x4, R12 ;  /* 0x0000000411047825 */ /* 0x040fe400078e020c */
[----:B------:R-:W3:Y:S02]  /*02c0*/  LDG.E R12, desc[UR4][R12.64] ;  /* 0x000000040c0c7981 */ /* 0x000ee4000c1e1900 */
[C---:B------:R-:W-:Y:S02]  /*02d0*/  IMAD.WIDE R8, R17.reuse, 0x4, R4 ;  /* 0x0000000411087825 */ /* 0x040fe400078e0204 */
[----:B------:R-:W4:Y:S02]  /*02e0*/  LDG.E R4, desc[UR4][R4.64] ;  /* 0x0000000404047981 */ /* 0x000f24000c1e1900 */
[C---:B------:R-:W-:Y:S02]  /*02f0*/  IMAD.WIDE R6, R17.reuse, 0x4, R8 ;  /* 0x0000000411067825 */ /* 0x040fe400078e0208 */
[----:B------:R-:W5:Y:S02]  /*0300*/  LDG.E R8, desc[UR4][R8.64] ;  /* 0x0000000408087981 */ /* 0x000f64000c1e1900 */
[----:B------:R-:W-:-:S02]  /*0310*/  IMAD.WIDE R10, R17, 0x4, R6 ;  /* 0x00000004110a7825 */ /* 0x000fc400078e0206 */
[----:B------:R-:W5:Y:S04]  /*0320*/  LDG.E R5, desc[UR4][R2.64] ;  /* 0x0000000402057981 */ /* 0x000f68000c1e1900 */
[----:B------:R-:W5:Y:S01]  /*0330*/  LDG.E R6, desc[UR4][R6.64] ;  /* 0x0000000406067981 */ /* 0x000f62000c1e1900 */
[----:B0-----:R-:W-:-:S03]  /*0340*/  IMAD.WIDE R14, R17, 0x4, R10 ;  /* 0x00000004110e7825 */ /* 0x001fc600078e020a */
[----:B------:R-:W5:Y:S04]  /*0350*/  LDG.E R10, desc[UR4][R10.64] ;  /* 0x000000040a0a7981 */ /* 0x000f68000c1e1900 */
[----:B------:R-:W5:Y:S04]  /*0360*/  LDG.E R13, desc[UR4][R14.64] ;  /* 0x000000040e0d7981 */ /* 0x000f68000c1e1900 */
[----:B------:R-:W5:Y:S04]  /*0370*/  LDG.E R7, desc[UR4][R2.64+0x4] ;  /* 0x0000040402077981 */ /* 0x000f68000c1e1900 */
[----:B------:R-:W5:Y:S01]  /*0380*/  LDG.E R9, desc[UR4][R2.64+0xc] ;  /* 0x00000c0402097981 */ /* 0x000f62000c1e1900 */
[----:B--2---:R-:W-:-:S02]  /*0390*/  IMAD R26, R25, R26, R24 ;  /* 0x0000001a191a7224 */ /* 0x004fc400078e0218 */
[----:B------:R-:W-:Y:S02]  /*03a0*/  IMAD.WIDE R24, R17, 0x4, R14 ;  /* 0x0000000411187825 */ /* 0x000fe400078e020e */
[----:B------:R0:W2:Y:S04]  /*03b0*/  LDG.E R14, desc[UR4][R2.64+0x8] ;  /* 0x00000804020e7981 */ /* 0x0000a8000c1e1900 */
[----:B------:R-:W2:Y:S01]  /*03c0*/  LDG.E R24, desc[UR4][R24.64] ;  /* 0x0000000418187981 */ /* 0x000ea2000c1e1900 */
[----:B---3--:R-:W-:Y:S01]  /*03d0*/  IMAD R12, R23, R12, R26 ;  /* 0x0000000c170c7224 */ /* 0x008fe200078e021a */
[----:B------:R-:W-:-:S03]  /*03e0*/  IADD3 R22, PT, PT, R22, 0x8, RZ ;  /* 0x0000000816167810 */ /* 0x000fc60007ffe0ff */
[----:B----4-:R-:W-:Y:S01]  /*03f0*/  IMAD R29, R29, R4, R12 ;  /* 0x000000041d1d7224 */ /* 0x010fe200078e020c */
[----:B------:R-:W-:-:S03]  /*0400*/  ISETP.NE.AND P1, PT, R22, RZ, PT ;  /* 0x000000ff1600720c */ /* 0x000fc60003f25270 */
[----:B-----5:R-:W-:Y:S01]  /*0410*/  IMAD R8, R28, R8, R29 ;  /* 0x000000081c087224 */ /* 0x020fe200078e021d */
[----:B------:R-:W-:-:S03]  /*0420*/  IADD3 R4, P2, PT, R2, 0x20, RZ ;  /* 0x0000002002047810 */ /* 0x000fc60007f5e0ff */
[----:B------:R-:W-:Y:S01]  /*0430*/  IMAD R5, R5, R6, R8 ;  /* 0x0000000605057224 */ /* 0x000fe200078e0208 */
[----:B0-----:R-:W-:Y:S02]  /*0440*/  IADD3.X R3, PT, PT, RZ, R3, RZ, P2, !PT ;  /* 0x00000003ff037210 */ /* 0x001fe400017fe4ff */
[----:B------:R-:W-:Y:S01]  /*0450*/  LEA R18, R17, R18, 0x3 ;  /* 0x0000001211127211 */ /* 0x000fe200078e18ff */
[----:B------:R-:W-:-:S04]  /*0460*/  IMAD R5, R7, R10, R5 ;  /* 0x0000000a07057224 */ /* 0x000fc800078e0205 */
[----:B--2---:R-:W-:-:S04]  /*0470*/  IMAD R5, R14, R13, R5 ;  /* 0x0000000d0e057224 */ /* 0x004fc800078e0205 */
[----:B------:R-:W-:Y:S01]  /*0480*/  IMAD R24, R9, R24, R5 ;  /* 0x0000001809187224 */ /* 0x000fe200078e0205 */
[----:B------:R-:W-:Y:S06]  /*0490*/  @P1 BRA `(.L_x_5) ;  /* 0xfffffffc00601947 */ /* 0x000fec000383ffff */
.L_x_4:
[----:B------:R-:W-:Y:S05]  /*04a0*/  @!P0 BRA `(.L_x_3) ;  /* 0x0000000000fc8947 */ /* 0x000fea0003800000 */
[----:B------:R-:W-:Y:S02]  /*04b0*/  ISETP.GE.U32.AND P1, PT, R27, 0x4, PT ;  /* 0x000000041b00780c */ /* 0x000fe40003f26070 */
[----:B------:R-:W-:-:S04]  /*04c0*/  LOP3.LUT R14, R19, 0x3, RZ, 0xc0, !PT ;  /* 0x00000003130e7812 */ /* 0x000fc800078ec0ff */
[----:B------:R-:W-:-:S07]  /*04d0*/  ISETP.NE.AND P0, PT, R14, RZ, PT ;  /* 0x000000ff0e00720c */ /* 0x000fce0003f05270 */
[----:B------:R-:W-:Y:S06]  /*04e0*/  @!P1 BRA `(.L_x_6) ;  /* 0x00000000006c9947 */ /* 0x000fec0003800000 */
[----:B------:R-:W0:Y:S01]  /*04f0*/  LDC.64 R4, c[0x0][0x388] ;  /* 0x0000e200ff047b82 */ /* 0x000e220000000a00 */
[----:B------:R-:W1:Y:S01]  /*0500*/  LDCU.64 UR6, c[0x0][0x380] ;  /* 0x00007000ff0677ac */ /* 0x000e620008000a00 */
[----:B------:R-:W-:Y:S01]  /*0510*/  IMAD R7, R21, R17, R0 ;  /* 0x0000001115077224 */ /* 0x000fe200078e0200 */
[CC--:B------:R-:W-:Y:S02]  /*0520*/  IADD3 R3, PT, PT, R20.reuse, R21.reuse, RZ ;  /* 0x0000001514037210 */ /* 0x0c0fe40007ffe0ff */
[----:B------:R-:W-:-:S03]  /*0530*/  IADD3 R8, P1, PT, R20, R21, RZ ;  /* 0x0000001514087210 */ /* 0x000fc60007f3e0ff */
[----:B------:R-:W2:Y:S01]  /*0540*/  LDC.64 R12, c[0x0][0x380] ;  /* 0x0000e000ff0c7b82 */ /* 0x000ea20000000a00 */
[----:B0-----:R-:W-:-:S04]  /*0550*/  IMAD.WIDE R4, R7, 0x4, R4 ;  /* 0x0000000407047825 */ /* 0x001fc800078e0204 */
[----:B------:R-:W-:Y:S02]  /*0560*/  IMAD.WIDE R6, R17, 0x4, R4 ;  /* 0x0000000411067825 */ /* 0x000fe400078e0204 */
[----:B------:R-:W3:Y:S02]  /*0570*/  LDG.E R4, desc[UR4][R4.64] ;  /* 0x0000000404047981 */ /* 0x000ee4000c1e1900 */
[----:B--2---:R-:W-:Y:S01]  /*0580*/  IMAD.WIDE.U32 R12, R3, 0x4, R12 ;  /* 0x00000004030c7825 */ /* 0x004fe200078e000c */
[----:B------:R-:W-:Y:S02]  /*0590*/  IADD3.X R3, PT, PT, RZ, RZ, RZ, P1, !PT ;  /* 0x000000ffff037210 */ /* 0x000fe40000ffe4ff */
[----:B-1----:R-:W-:-:S03]  /*05a0*/  LEA R2, P1, R8, UR6, 0x2 ;  /* 0x0000000608027c11 */ /* 0x002fc6000f8210ff */
[----:B------:R-:W3:Y:S01]  /*05b0*/  LDG.E R13, desc[UR4][R12.64] ;  /* 0x000000040c0d7981 */ /* 0x000ee2000c1e1900 */
[----:B------:R-:W-:Y:S01]  /*05c0*/  LEA.HI.X R3, R8, UR7, R3, 0x2, P1 ;  /* 0x0000000708037c11 */ /* 0x000fe200088f1403 */
[C---:B------:R-:W-:Y:S02]  /*05d0*/  IMAD.WIDE R8, R17.reuse, 0x4, R6 ;  /* 0x0000000411087825 */ /* 0x040fe400078e0206 */
[----:B------:R-:W2:Y:S04]  /*05e0*/  LDG.E R6, desc[UR4][R6.64] ;  /* 0x0000000406067981 */ /* 0x000ea8000c1e1900 */
[----:B------:R-:W2:Y:S01]  /*05f0*/  LDG.E R15, desc[UR4][R2.64+0x4] ;  /* 0x00000404020f7981 */ /* 0x000ea2000c1e1900 */
[----:B------:R-:W-:-:S03]  /*0600*/  IMAD.WIDE R10, R17, 0x4, R8 ;  /* 0x00000004110a7825 */ /* 0x000fc600078e0208 */
[----:B------:R-:W4:Y:S04]  /*0610*/  LDG.E R22, desc[UR4][R8.64] ;  /* 0x0000000408167981 */ /* 0x000f28000c1e1900 */
[----:B------:R-:W4:Y:S04]  /*0620*/  LDG.E R18, desc[UR4][R2.64+0x8] ;  /* 0x0000080402127981 */ /* 0x000f28000c1e1900 */
[----:B------:R-:W5:Y:S04]  /*0630*/  LDG.E R26, desc[UR4][R2.64+0xc] ;  /* 0x00000c04021a7981 */ /* 0x000f68000c1e1900 */
[----:B------:R-:W5:Y:S01]  /*0640*/  LDG.E R10, desc[UR4][R10.64] ;  /* 0x000000040a0a7981 */ /* 0x000f62000c1e1900 */
[----:B------:R-:W-:Y:S01]  /*0650*/  IADD3 R21, PT, PT, R21, 0x4, RZ ;  /* 0x0000000415157810 */ /* 0x000fe20007ffe0ff */
[----:B---3--:R-:W-:-:S04]  /*0660*/  IMAD R24, R13, R4, R24 ;  /* 0x000000040d187224 */ /* 0x008fc800078e0218 */
[----:B--2---:R-:W-:-:S04]  /*0670*/  IMAD R15, R15, R6, R24 ;  /* 0x000000060f0f7224 */ /* 0x004fc800078e0218 */
[----:B----4-:R-:W-:-:S04]  /*0680*/  IMAD R15, R18, R22, R15 ;  /* 0x00000016120f7224 */ /* 0x010fc800078e020f */
[----:B-----5:R-:W-:-:S07]  /*0690*/  IMAD R24, R26, R10, R15 ;  /* 0x0000000a1a187224 */ /* 0x020fce00078e020f */
.L_x_6:
[----:B------:R-:W-:Y:S05]  /*06a0*/  @!P0 BRA `(.L_x_3) ;  /* 0x00000000007c8947 */ /* 0x000fea0003800000 */
[----:B------:R-:W-:Y:S01]  /*06b0*/  ISETP.NE.AND P1, PT, R14, 0x1, PT ;  /* 0x000000010e00780c */ /* 0x000fe20003f25270 */
[----:B------:R-:W0:Y:S01]  /*06c0*/  LDC.64 R10, c[0x0][0x380] ;  /* 0x0000e000ff0a7b82 */ /* 0x000e220000000a00 */
[----:B------:R-:W-:-:S04]  /*06d0*/  LOP3.LUT R19, R19, 0x1, RZ, 0xc0, !PT ;  /* 0x0000000113137812 */ /* 0x000fc800078ec0ff */
[----:B------:R-:W-:-:S03]  /*06e0*/  ISETP.NE.U32.AND P0, PT, R19, 0x1, PT ;  /* 0x000000011300780c */ /* 0x000fc60003f05070 */
[----:B------:R-:W1:Y:S04]  /*06f0*/  LDC.64 R8, c[0x0][0x388] ;  /* 0x0000e200ff087b82 */ /* 0x000e680000000a00 */
[CC--:B------:R-:W-:Y:S02]  /*0700*/  @P1 IADD3 R13, PT, PT, R20.reuse, R21.reuse, RZ ;  /* 0x00000015140d1210 */ /* 0x0c0fe40007ffe0ff */
[----:B------:R-:W-:Y:S02]  /*0710*/  @P1 IADD3 R12, P2, PT, R20, R21, RZ ;  /* 0x00000015140c1210 */ /* 0x000fe40007f5e0ff */
[----:B------:R-:W2:Y:S02]  /*0720*/  @P1 LDC.64 R2, c[0x0][0x380] ;  /* 0x0000e000ff021b82 */ /* 0x000ea40000000a00 */
[----:B------:R-:W-:-:S06]  /*0730*/  @P1 IADD3.X R14, PT, PT, RZ, RZ, RZ, P2, !PT ;  /* 0x000000ffff0e1210 */ /* 0x000fcc00017fe4ff */
[----:B------:R-:W3:Y:S01]  /*0740*/  LDC.64 R4, c[0x0][0x380] ;  /* 0x0000e000ff047b82 */ /* 0x000ee20000000a00 */
[----:B0-----:R-:W-:-:S04]  /*0750*/  @P1 IMAD.WIDE.U32 R10, R13, 0x4, R10 ;  /* 0x000000040d0a1825 */ /* 0x001fc800078e000a */
[C---:B------:R-:W-:Y:S01]  /*0760*/  @P1 IMAD R13, R21.reuse, R17, R0 ;  /* 0x00000011150d1224 */ /* 0x040fe200078e0200 */
[----:B------:R-:W-:Y:S01]  /*0770*/  @P1 IADD3 R21, PT, PT, R21, 0x2, RZ ;  /* 0x0000000215151810 */ /* 0x000fe20007ffe0ff */
[----:B------:R-:W4:Y:S01]  /*0780*/  @P1 LDG.E R11, desc[UR4][R10.64] ;  /* 0x000000040a0b1981 */ /* 0x000f22000c1e1900 */
[----:B------:R-:W0:Y:S01]  /*0790*/  LDC.64 R6, c[0x0][0x388] ;  /* 0x0000e200ff067b82 */ /* 0x000e220000000a00 */
[----:B-1----:R-:W-:Y:S01]  /*07a0*/  @P1 IMAD.WIDE R8, R13, 0x4, R8 ;  /* 0x000000040d081825 */ /* 0x002fe200078e0208 */
[----:B------:R-:W-:Y:S02]  /*07b0*/  @!P0 IADD3 R15, PT, PT, R20, R21, RZ ;  /* 0x00000015140f8210 */ /* 0x000fe40007ffe0ff */
[----:B--2---:R-:W-:Y:S01]  /*07c0*/  @P1 LEA R2, P2, R12, R2, 0x2 ;  /* 0x000000020c021211 */ /* 0x004fe200078410ff */
[----:B------:R-:W-:-:S03]  /*07d0*/  @!P0 IMAD R21, R21, R17, R0 ;  /* 0x0000001115158224 */ /* 0x000fc600078e0200 */
[----:B------:R-:W-:Y:S01]  /*07e0*/  @P1 LEA.HI.X R3, R12, R3, R14, 0x2, P2 ;  /* 0x000000030c031211 */ /* 0x000fe200010f140e */
[----:B------:R-:W-:Y:S01]  /*07f0*/  @P1 IMAD.WIDE R12, R17, 0x4, R8 ;  /* 0x00000004110c1825 */ /* 0x000fe200078e0208 */
[----:B------:R-:W4:Y:S03]  /*0800*/  @P1 LDG.E R14, desc[UR4][R8.64] ;  /* 0x00000004080e1981 */ /* 0x000f26000c1e1900 */
[----:B---3--:R-:W-:Y:S01]  /*0810*/  @!P0 IMAD.WIDE.U32 R4, R15, 0x4, R4 ;  /* 0x000000040f048825 */ /* 0x008fe200078e0004 */
[----:B------:R-:W2:Y:S04]  /*0820*/  @P1 LDG.E R2, desc[UR4][R2.64+0x4] ;  /* 0x0000040402021981 */ /* 0x000ea8000c1e1900 */
[----:B------:R-:W2:Y:S01]  /*0830*/  @P1 LDG.E R12, desc[UR4][R12.64] ;  /* 0x000000040c0c1981 */ /* 0x000ea2000c1e1900 */
[----:B0-----:R-:W-:-:S03]  /*0840*/  @!P0 IMAD.WIDE R6, R21, 0x4, R6 ;  /* 0x0000000415068825 */ /* 0x001fc600078e0206 */
[----:B------:R-:W3:Y:S04]  /*0850*/  @!P0 LDG.E R5, desc[UR4][R4.64] ;  /* 0x0000000404058981 */ /* 0x000ee8000c1e1900 */
[----:B------:R-:W3:Y:S01]  /*0860*/  @!P0 LDG.E R6, desc[UR4][R6.64] ;  /* 0x0000000406068981 */ /* 0x000ee2000c1e1900 */
[----:B----4-:R-:W-:-:S04]  /*0870*/  @P1 IMAD R11, R11, R14, R24 ;  /* 0x0000000e0b0b1224 */ /* 0x010fc800078e0218 */
[----:B--2---:R-:W-:-:S04]  /*0880*/  @P1 IMAD R24, R2, R12, R11 ;  /* 0x0000000c02181224 */ /* 0x004fc800078e020b */
[----:B---3--:R-:W-:-:S07]  /*0890*/  @!P0 IMAD R24, R5, R6, R24 ;  /* 0x0000000605188224 */ /* 0x008fce00078e0218 */
.L_x_3:
[----:B------:R-:W0:Y:S01]  /*08a0*/  LDC.64 R2, c[0x0][0x390] ;  /* 0x0000e400ff027b82 */ /* 0x000e220000000a00 */
[----:B------:R-:W-:-:S04]  /*08b0*/  IMAD R17, R16, R17, R0 ;  /* 0x0000001110117224 */ /* 0x000fc800078e0200 */
[----:B0-----:R-:W-:-:S05]  /*08c0*/  IMAD.WIDE R2, R17, 0x4, R2 ;  /* 0x0000000411027825 */ /* 0x001fca00078e0202 */
[----:B------:R-:W-:Y:S01]  /*08d0*/  STG.E desc[UR4][R2.64], R24 ;  /* 0x0000001802007986 */ /* 0x000fe2000c101904 */
[----:B------:R-:W-:Y:S05]  /*08e0*/  EXIT ;  /* 0x000000000000794d */ /* 0x000fea0003800000 */
.L_x_7:
        /* <DEDUP_REMOVED lines=9> */
.L_x_9:


//--------------------- .nv.shared._Z13matMultPTiledPiS_S_iii --------------------------
	.section	.nv.shared._Z13matMultPTiledPiS_S_iii,"aw",@nobits
	.sectionflags	@""
	.align	4
.nv.shared._Z13matMultPTiledPiS_S_iii:
	.zero		9216


//--------------------- .nv.shared.reserved.0     --------------------------
	.section	.nv.shared.reserved.0,"aw",@nobits
	.weak		__nv_reservedSMEM_offset_0_alias
	.size		__nv_reservedSMEM_offset_0_alias, 0, 64
	.other		__nv_reservedSMEM_offset_0_alias,@"STO_CUDA_RESERVED_SHARED STV_DEFAULT"
__nv_reservedSMEM_offset_0_alias:
	.zero		0
	.zero		64


//--------------------- .nv.constant0._Z13matMultPTiledPiS_S_iii --------------------------
	.section	.nv.constant0._Z13matMultPTiledPiS_S_iii,"a",@progbits
	.sectionflags	@""
	.align	4
.nv.constant0._Z13matMultPTiledPiS_S_iii:
	.zero		932


//--------------------- .nv.constant0._Z8matMultPPiS_S_iii --------------------------
	.section	.nv.constant0._Z8matMultPPiS_S_iii,"a",@progbits
	.sectionflags	@""
	.align	4
.nv.constant0._Z8matMultPPiS_S_iii:
	.zero		932


//--------------------- SYMBOLS --------------------------

	.type		.nv.reservedSmem.offset0,@object
	.size		.nv.reservedSmem.offset0,0x4
	.type		.nv.reservedSmem.cap,@object
	.size		.nv.reservedSmem.cap,0x4
